//
// Generated by NVIDIA NVVM Compiler
//
// Compiler Build ID: CL-36424714
// Cuda compilation tools, release 13.0, V13.0.88
// Based on NVVM 20.0.0
//

.version 9.0
.target sm_100
.address_size 64

	// .globl	_Z29cross_partition_access_kernelPfmiPmi
// _ZZ29cross_partition_access_kernelPfmiPmiE10start_time has been demoted
// _ZZ28alternating_partition_kernelPfmiPmiE10start_time has been demoted
// _ZZ22coherency_write_kernelPfmiPmiE10start_time has been demoted
// _ZZ24footprint_scaling_kernelPfmPmiE10start_time has been demoted
// _ZZ15pingpong_kernelPfS_miPmiE10start_time has been demoted
// _ZZ18sm_affinity_kernelPfmiPmiE10start_time has been demoted

.visible .entry _Z29cross_partition_access_kernelPfmiPmi(
	.param .u64 .ptr .align 1 _Z29cross_partition_access_kernelPfmiPmi_param_0,
	.param .u64 _Z29cross_partition_access_kernelPfmiPmi_param_1,
	.param .u32 _Z29cross_partition_access_kernelPfmiPmi_param_2,
	.param .u64 .ptr .align 1 _Z29cross_partition_access_kernelPfmiPmi_param_3,
	.param .u32 _Z29cross_partition_access_kernelPfmiPmi_param_4
)
{
	.reg .pred 	%p<36>;
	.reg .b32 	%r<44>;
	.reg .b32 	%f<39>;
	.reg .b64 	%rd<77>;
	// demoted variable
	.shared .align 8 .u64 _ZZ29cross_partition_access_kernelPfmiPmiE10start_time;
	ld.param.u64 	%rd36, [_Z29cross_partition_access_kernelPfmiPmi_param_0];
	ld.param.u64 	%rd34, [_Z29cross_partition_access_kernelPfmiPmi_param_1];
	ld.param.u32 	%r13, [_Z29cross_partition_access_kernelPfmiPmi_param_2];
	ld.param.u32 	%r12, [_Z29cross_partition_access_kernelPfmiPmi_param_4];
	cvta.to.global.u64 	%rd1, %rd36;
	mov.u32 	%r1, %ctaid.x;
	mov.u32 	%r2, %tid.x;
	mov.u32 	%r3, %nctaid.x;
	shr.u64 	%rd2, %rd34, 1;
	setp.ne.s32 	%p3, %r13, 0;
	@%p3 bra 	$L__BB0_2;
	shr.u32 	%r15, %r3, 1;
	setp.lt.u32 	%p5, %r1, %r15;
	selp.b64 	%rd72, 0, %rd2, %p5;
	bra.uni 	$L__BB0_3;
$L__BB0_2:
	shr.u32 	%r14, %r3, 1;
	setp.lt.u32 	%p4, %r1, %r14;
	selp.b64 	%rd72, %rd2, 0, %p4;
$L__BB0_3:
	setp.ne.s32 	%p6, %r2, 0;
	@%p6 bra 	$L__BB0_5;
	// begin inline asm
	mov.u64 	%rd37, %clock64;
	// end inline asm
	st.shared.u64 	[_ZZ29cross_partition_access_kernelPfmiPmiE10start_time], %rd37;
$L__BB0_5:
	bar.sync 	0;
	shr.u32 	%r16, %r3, 1;
	cvt.u64.u32 	%rd6, %r16;
	and.b64  	%rd38, %rd2, 9223372032559808512;
	setp.ne.s64 	%p7, %rd38, 0;
	@%p7 bra 	$L__BB0_7;
	cvt.u32.u64 	%r17, %rd6;
	cvt.u32.u64 	%r18, %rd2;
	div.u32 	%r19, %r18, %r17;
	cvt.u64.u32 	%rd73, %r19;
	bra.uni 	$L__BB0_8;
$L__BB0_7:
	div.u64 	%rd73, %rd2, %rd6;
$L__BB0_8:
	cvt.u32.u64 	%r20, %rd6;
	rem.u32 	%r4, %r1, %r20;
	setp.lt.s32 	%p9, %r12, 1;
	mov.pred 	%p35, 0;
	@%p9 bra 	$L__BB0_34;
	cvt.u64.u32 	%rd10, %r2;
	cvt.u64.u32 	%rd39, %r4;
	mad.lo.s64 	%rd11, %rd73, %rd39, %rd72;
	mov.u32 	%r22, %ntid.x;
	cvt.u64.u32 	%rd12, %r22;
	add.s64 	%rd40, %rd10, %rd12;
	add.s32 	%r23, %r2, %r22;
	max.u32 	%r24, %r23, 1024;
	setp.lt.u32 	%p10, %r23, 1024;
	selp.u32 	%r25, 1, 0, %p10;
	add.s32 	%r26, %r23, %r25;
	sub.s32 	%r27, %r24, %r26;
	div.u32 	%r5, %r27, %r22;
	max.u64 	%rd41, %rd73, %rd40;
	setp.lt.u64 	%p11, %rd40, %rd73;
	selp.u64 	%rd13, 1, 0, %p11;
	add.s64 	%rd42, %rd40, %rd13;
	sub.s64 	%rd14, %rd41, %rd42;
	add.s64 	%rd15, %rd11, %rd10;
	cvt.u64.u32 	%rd16, %r23;
	add.s64 	%rd17, %rd11, %rd16;
	add.s32 	%r28, %r23, %r22;
	cvt.u64.u32 	%rd18, %r28;
	add.s64 	%rd19, %rd11, %rd18;
	add.s32 	%r29, %r28, %r22;
	cvt.u64.u32 	%rd20, %r29;
	mov.f32 	%f34, 0f00000000;
	mov.b32 	%r43, 0;
$L__BB0_10:
	setp.le.u64 	%p12, %rd73, %rd10;
	@%p12 bra 	$L__BB0_32;
	and.b64  	%rd43, %rd14, -4294967296;
	setp.ne.s64 	%p13, %rd43, 0;
	@%p13 bra 	$L__BB0_13;
	cvt.u32.u64 	%r30, %rd12;
	cvt.u32.u64 	%r31, %rd14;
	div.u32 	%r32, %r31, %r30;
	cvt.u64.u32 	%rd74, %r32;
	bra.uni 	$L__BB0_14;
$L__BB0_13:
	div.u64 	%rd74, %rd14, %rd12;
$L__BB0_14:
	add.s64 	%rd44, %rd74, %rd13;
	mov.u32 	%r33, %ntid.x;
	add.s32 	%r34, %r2, %r33;
	setp.lt.u32 	%p14, %r34, 1024;
	selp.u32 	%r35, 1, 0, %p14;
	add.s32 	%r36, %r5, %r35;
	cvt.u64.u32 	%rd45, %r36;
	min.u64 	%rd24, %rd44, %rd45;
	and.b64  	%rd25, %rd24, 3;
	setp.eq.s64 	%p15, %rd25, 3;
	mov.u64 	%rd75, %rd10;
	@%p15 bra 	$L__BB0_22;
	setp.ge.u64 	%p16, %rd15, %rd34;
	@%p16 bra 	$L__BB0_17;
	shl.b64 	%rd46, %rd15, 2;
	add.s64 	%rd47, %rd1, %rd46;
	ld.global.f32 	%f21, [%rd47];
	add.f32 	%f34, %f34, %f21;
$L__BB0_17:
	setp.eq.s64 	%p17, %rd25, 0;
	mov.u64 	%rd75, %rd16;
	@%p17 bra 	$L__BB0_22;
	setp.ge.u64 	%p18, %rd17, %rd34;
	@%p18 bra 	$L__BB0_20;
	shl.b64 	%rd48, %rd17, 2;
	add.s64 	%rd49, %rd1, %rd48;
	ld.global.f32 	%f22, [%rd49];
	add.f32 	%f34, %f34, %f22;
$L__BB0_20:
	setp.ge.u64 	%p19, %rd19, %rd34;
	setp.eq.s64 	%p20, %rd25, 1;
	or.pred  	%p21, %p20, %p19;
	selp.b64 	%rd75, %rd18, %rd20, %p20;
	@%p21 bra 	$L__BB0_22;
	shl.b64 	%rd50, %rd19, 2;
	add.s64 	%rd51, %rd1, %rd50;
	ld.global.f32 	%f23, [%rd51];
	add.f32 	%f34, %f34, %f23;
	mov.u64 	%rd75, %rd20;
$L__BB0_22:
	setp.lt.u64 	%p22, %rd24, 3;
	@%p22 bra 	$L__BB0_32;
$L__BB0_23:
	cvt.u32.u64 	%r7, %rd75;
	add.s64 	%rd29, %rd11, %rd75;
	setp.ge.u64 	%p23, %rd29, %rd34;
	@%p23 bra 	$L__BB0_25;
	shl.b64 	%rd52, %rd29, 2;
	add.s64 	%rd53, %rd1, %rd52;
	ld.global.f32 	%f24, [%rd53];
	add.f32 	%f34, %f34, %f24;
$L__BB0_25:
	cvt.u32.u64 	%r37, %rd12;
	add.s32 	%r8, %r37, %r7;
	cvt.u64.u32 	%rd54, %r8;
	add.s64 	%rd30, %rd11, %rd54;
	setp.ge.u64 	%p24, %rd30, %rd34;
	@%p24 bra 	$L__BB0_27;
	shl.b64 	%rd55, %rd30, 2;
	add.s64 	%rd56, %rd1, %rd55;
	ld.global.f32 	%f25, [%rd56];
	add.f32 	%f34, %f34, %f25;
$L__BB0_27:
	add.s32 	%r9, %r8, %r37;
	cvt.u64.u32 	%rd57, %r9;
	add.s64 	%rd31, %rd11, %rd57;
	setp.ge.u64 	%p25, %rd31, %rd34;
	@%p25 bra 	$L__BB0_29;
	shl.b64 	%rd58, %rd31, 2;
	add.s64 	%rd59, %rd1, %rd58;
	ld.global.f32 	%f26, [%rd59];
	add.f32 	%f34, %f34, %f26;
$L__BB0_29:
	add.s32 	%r10, %r9, %r37;
	cvt.u64.u32 	%rd60, %r10;
	add.s64 	%rd32, %rd11, %rd60;
	setp.ge.u64 	%p26, %rd32, %rd34;
	@%p26 bra 	$L__BB0_31;
	shl.b64 	%rd61, %rd32, 2;
	add.s64 	%rd62, %rd1, %rd61;
	ld.global.f32 	%f27, [%rd62];
	add.f32 	%f34, %f34, %f27;
$L__BB0_31:
	add.s32 	%r41, %r10, %r37;
	cvt.u64.u32 	%rd75, %r41;
	setp.gt.u64 	%p27, %rd73, %rd75;
	setp.lt.u32 	%p28, %r41, 1024;
	and.pred  	%p29, %p28, %p27;
	@%p29 bra 	$L__BB0_23;
$L__BB0_32:
	add.s32 	%r43, %r43, 1;
	setp.ne.s32 	%p30, %r43, %r12;
	@%p30 bra 	$L__BB0_10;
	setp.eq.f32 	%p35, %f34, 0fC97423F0;
$L__BB0_34:
	setp.ne.s32 	%p31, %r2, 0;
	bar.sync 	0;
	@%p31 bra 	$L__BB0_36;
	ld.param.u64 	%rd71, [_Z29cross_partition_access_kernelPfmiPmi_param_3];
	// begin inline asm
	mov.u64 	%rd63, %clock64;
	// end inline asm
	ld.shared.u64 	%rd64, [_ZZ29cross_partition_access_kernelPfmiPmiE10start_time];
	sub.s64 	%rd65, %rd63, %rd64;
	cvta.to.global.u64 	%rd66, %rd71;
	mul.wide.u32 	%rd67, %r1, 8;
	add.s64 	%rd68, %rd66, %rd67;
	st.global.u64 	[%rd68], %rd65;
$L__BB0_36:
	setp.ne.s32 	%p32, %r2, 0;
	not.pred 	%p33, %p35;
	or.pred  	%p34, %p32, %p33;
	@%p34 bra 	$L__BB0_38;
	mul.wide.u32 	%rd69, %r1, 4;
	add.s64 	%rd70, %rd1, %rd69;
	mov.b32 	%r42, -915135504;
	st.global.u32 	[%rd70], %r42;
$L__BB0_38:
	ret;

}
	// .globl	_Z28alternating_partition_kernelPfmiPmi
.visible .entry _Z28alternating_partition_kernelPfmiPmi(
	.param .u64 .ptr .align 1 _Z28alternating_partition_kernelPfmiPmi_param_0,
	.param .u64 _Z28alternating_partition_kernelPfmiPmi_param_1,
	.param .u32 _Z28alternating_partition_kernelPfmiPmi_param_2,
	.param .u64 .ptr .align 1 _Z28alternating_partition_kernelPfmiPmi_param_3,
	.param .u32 _Z28alternating_partition_kernelPfmiPmi_param_4
)
{
	.reg .pred 	%p<38>;
	.reg .b16 	%rs<41>;
	.reg .b32 	%r<206>;
	.reg .b32 	%f<61>;
	.reg .b64 	%rd<248>;
	// demoted variable
	.shared .align 8 .u64 _ZZ28alternating_partition_kernelPfmiPmiE10start_time;
	ld.param.u64 	%rd101, [_Z28alternating_partition_kernelPfmiPmi_param_0];
	ld.param.u64 	%rd99, [_Z28alternating_partition_kernelPfmiPmi_param_1];
	ld.param.u32 	%r60, [_Z28alternating_partition_kernelPfmiPmi_param_2];
	ld.param.u32 	%r61, [_Z28alternating_partition_kernelPfmiPmi_param_4];
	cvta.to.global.u64 	%rd1, %rd101;
	mov.u32 	%r1, %ctaid.x;
	mov.u32 	%r62, %ntid.x;
	mov.u32 	%r2, %tid.x;
	mad.lo.s32 	%r3, %r1, %r62, %r2;
	setp.ne.s32 	%p3, %r2, 0;
	@%p3 bra 	$L__BB1_2;
	// begin inline asm
	mov.u64 	%rd102, %clock64;
	// end inline asm
	st.shared.u64 	[_ZZ28alternating_partition_kernelPfmiPmiE10start_time], %rd102;
$L__BB1_2:
	bar.sync 	0;
	shr.u64 	%rd2, %rd99, 1;
	setp.lt.s32 	%p5, %r61, 1;
	mov.pred 	%p37, 0;
	@%p5 bra 	$L__BB1_85;
	setp.eq.s32 	%p6, %r60, 0;
	shl.b32 	%r4, %r3, 5;
	mov.f32 	%f57, 0f00000000;
	@%p6 bra 	$L__BB1_8;
	mov.b32 	%r204, 0;
$L__BB1_5:
	mov.b32 	%r205, 0;
$L__BB1_6:
	add.s32 	%r65, %r4, %r205;
	cvt.s64.s32 	%rd67, %r65;
	or.b64  	%rd103, %rd67, %rd2;
	and.b64  	%rd104, %rd103, -4294967296;
	setp.ne.s64 	%p7, %rd104, 0;
	@%p7 bra 	$L__BB1_60;
	cvt.u32.u64 	%r66, %rd2;
	cvt.u32.u64 	%r67, %rd67;
	rem.u32 	%r68, %r67, %r66;
	cvt.u64.u32 	%rd240, %r68;
	bra.uni 	$L__BB1_61;
$L__BB1_8:
	mov.b32 	%r186, 0;
	add.s32 	%r6, %r4, 3;
	add.s32 	%r7, %r4, 4;
$L__BB1_9:
	add.s32 	%r202, %r4, 1;
	add.s32 	%r201, %r4, 2;
	add.s32 	%r192, %r4, 11;
	add.s32 	%r194, %r4, 9;
	add.s32 	%r193, %r4, 10;
	add.s32 	%r191, %r4, 12;
	add.s32 	%r196, %r4, 7;
	add.s32 	%r195, %r4, 8;
	add.s32 	%r197, %r4, 6;
	add.s32 	%r198, %r4, 5;
	add.s32 	%r190, %r4, 13;
	add.s32 	%r189, %r4, 14;
	add.s32 	%r188, %r4, 15;
	mov.b32 	%r203, 0;
	mov.u32 	%r187, %r4;
	mov.u32 	%r199, %r7;
	mov.u32 	%r200, %r6;
$L__BB1_10:
	cvt.s64.s32 	%rd3, %r202;
	cvt.s64.s32 	%rd4, %r201;
	cvt.s64.s32 	%rd5, %r200;
	cvt.s64.s32 	%rd6, %r199;
	cvt.s64.s32 	%rd7, %r198;
	cvt.s64.s32 	%rd8, %r197;
	cvt.s64.s32 	%rd9, %r196;
	cvt.s64.s32 	%rd10, %r195;
	cvt.s64.s32 	%rd11, %r194;
	cvt.s64.s32 	%rd12, %r193;
	cvt.s64.s32 	%rd13, %r192;
	cvt.s64.s32 	%rd14, %r191;
	cvt.s64.s32 	%rd15, %r190;
	cvt.s64.s32 	%rd16, %r189;
	cvt.s64.s32 	%rd17, %r188;
	cvt.s64.s32 	%rd18, %r187;
	or.b64  	%rd151, %rd18, %rd2;
	and.b64  	%rd152, %rd151, -4294967296;
	setp.ne.s64 	%p17, %rd152, 0;
	@%p17 bra 	$L__BB1_12;
	cvt.u32.u64 	%r121, %rd2;
	cvt.u32.u64 	%r122, %rd18;
	rem.u32 	%r123, %r122, %r121;
	cvt.u64.u32 	%rd224, %r123;
	bra.uni 	$L__BB1_13;
$L__BB1_12:
	rem.u64 	%rd224, %rd18, %rd2;
$L__BB1_13:
	shl.b64 	%rd153, %rd224, 2;
	add.s64 	%rd154, %rd1, %rd153;
	ld.global.f32 	%f40, [%rd154];
	add.f32 	%f3, %f57, %f40;
	or.b64  	%rd155, %rd3, %rd2;
	and.b64  	%rd156, %rd155, -4294967296;
	setp.ne.s64 	%p18, %rd156, 0;
	@%p18 bra 	$L__BB1_15;
	cvt.u32.u64 	%r124, %rd2;
	cvt.u32.u64 	%r125, %rd3;
	rem.u32 	%r126, %r125, %r124;
	cvt.u64.u32 	%rd225, %r126;
	bra.uni 	$L__BB1_16;
$L__BB1_15:
	rem.u64 	%rd225, %rd3, %rd2;
$L__BB1_16:
	shl.b64 	%rd157, %rd225, 2;
	add.s64 	%rd158, %rd1, %rd157;
	ld.global.f32 	%f41, [%rd158];
	add.f32 	%f4, %f3, %f41;
	or.b64  	%rd159, %rd4, %rd2;
	and.b64  	%rd160, %rd159, -4294967296;
	setp.ne.s64 	%p19, %rd160, 0;
	@%p19 bra 	$L__BB1_18;
	cvt.u32.u64 	%r127, %rd2;
	cvt.u32.u64 	%r128, %rd4;
	rem.u32 	%r129, %r128, %r127;
	cvt.u64.u32 	%rd226, %r129;
	bra.uni 	$L__BB1_19;
$L__BB1_18:
	rem.u64 	%rd226, %rd4, %rd2;
$L__BB1_19:
	shl.b64 	%rd161, %rd226, 2;
	add.s64 	%rd162, %rd1, %rd161;
	ld.global.f32 	%f42, [%rd162];
	add.f32 	%f5, %f4, %f42;
	or.b64  	%rd163, %rd5, %rd2;
	and.b64  	%rd164, %rd163, -4294967296;
	setp.ne.s64 	%p20, %rd164, 0;
	@%p20 bra 	$L__BB1_21;
	cvt.u32.u64 	%r130, %rd2;
	cvt.u32.u64 	%r131, %rd5;
	rem.u32 	%r132, %r131, %r130;
	cvt.u64.u32 	%rd227, %r132;
	bra.uni 	$L__BB1_22;
$L__BB1_21:
	rem.u64 	%rd227, %rd5, %rd2;
$L__BB1_22:
	shl.b64 	%rd165, %rd227, 2;
	add.s64 	%rd166, %rd1, %rd165;
	ld.global.f32 	%f43, [%rd166];
	add.f32 	%f6, %f5, %f43;
	or.b64  	%rd167, %rd6, %rd2;
	and.b64  	%rd168, %rd167, -4294967296;
	setp.ne.s64 	%p21, %rd168, 0;
	@%p21 bra 	$L__BB1_24;
	cvt.u32.u64 	%r133, %rd2;
	cvt.u32.u64 	%r134, %rd6;
	rem.u32 	%r135, %r134, %r133;
	cvt.u64.u32 	%rd228, %r135;
	bra.uni 	$L__BB1_25;
$L__BB1_24:
	rem.u64 	%rd228, %rd6, %rd2;
$L__BB1_25:
	shl.b64 	%rd169, %rd228, 2;
	add.s64 	%rd170, %rd1, %rd169;
	ld.global.f32 	%f44, [%rd170];
	add.f32 	%f7, %f6, %f44;
	or.b64  	%rd171, %rd7, %rd2;
	and.b64  	%rd172, %rd171, -4294967296;
	setp.ne.s64 	%p22, %rd172, 0;
	@%p22 bra 	$L__BB1_27;
	cvt.u32.u64 	%r136, %rd2;
	cvt.u32.u64 	%r137, %rd7;
	rem.u32 	%r138, %r137, %r136;
	cvt.u64.u32 	%rd229, %r138;
	bra.uni 	$L__BB1_28;
$L__BB1_27:
	rem.u64 	%rd229, %rd7, %rd2;
$L__BB1_28:
	shl.b64 	%rd173, %rd229, 2;
	add.s64 	%rd174, %rd1, %rd173;
	ld.global.f32 	%f45, [%rd174];
	add.f32 	%f8, %f7, %f45;
	or.b64  	%rd175, %rd8, %rd2;
	and.b64  	%rd176, %rd175, -4294967296;
	setp.ne.s64 	%p23, %rd176, 0;
	@%p23 bra 	$L__BB1_30;
	cvt.u32.u64 	%r139, %rd2;
	cvt.u32.u64 	%r140, %rd8;
	rem.u32 	%r141, %r140, %r139;
	cvt.u64.u32 	%rd230, %r141;
	bra.uni 	$L__BB1_31;
$L__BB1_30:
	rem.u64 	%rd230, %rd8, %rd2;
$L__BB1_31:
	shl.b64 	%rd177, %rd230, 2;
	add.s64 	%rd178, %rd1, %rd177;
	ld.global.f32 	%f46, [%rd178];
	add.f32 	%f9, %f8, %f46;
	or.b64  	%rd179, %rd9, %rd2;
	and.b64  	%rd180, %rd179, -4294967296;
	setp.ne.s64 	%p24, %rd180, 0;
	@%p24 bra 	$L__BB1_33;
	cvt.u32.u64 	%r142, %rd2;
	cvt.u32.u64 	%r143, %rd9;
	rem.u32 	%r144, %r143, %r142;
	cvt.u64.u32 	%rd231, %r144;
	bra.uni 	$L__BB1_34;
$L__BB1_33:
	rem.u64 	%rd231, %rd9, %rd2;
$L__BB1_34:
	shl.b64 	%rd181, %rd231, 2;
	add.s64 	%rd182, %rd1, %rd181;
	ld.global.f32 	%f47, [%rd182];
	add.f32 	%f10, %f9, %f47;
	or.b64  	%rd183, %rd10, %rd2;
	and.b64  	%rd184, %rd183, -4294967296;
	setp.ne.s64 	%p25, %rd184, 0;
	@%p25 bra 	$L__BB1_36;
	cvt.u32.u64 	%r145, %rd2;
	cvt.u32.u64 	%r146, %rd10;
	rem.u32 	%r147, %r146, %r145;
	cvt.u64.u32 	%rd232, %r147;
	bra.uni 	$L__BB1_37;
$L__BB1_36:
	rem.u64 	%rd232, %rd10, %rd2;
$L__BB1_37:
	shl.b64 	%rd185, %rd232, 2;
	add.s64 	%rd186, %rd1, %rd185;
	ld.global.f32 	%f48, [%rd186];
	add.f32 	%f11, %f10, %f48;
	or.b64  	%rd187, %rd11, %rd2;
	and.b64  	%rd188, %rd187, -4294967296;
	setp.ne.s64 	%p26, %rd188, 0;
	@%p26 bra 	$L__BB1_39;
	cvt.u32.u64 	%r148, %rd2;
	cvt.u32.u64 	%r149, %rd11;
	rem.u32 	%r150, %r149, %r148;
	cvt.u64.u32 	%rd233, %r150;
	bra.uni 	$L__BB1_40;
$L__BB1_39:
	rem.u64 	%rd233, %rd11, %rd2;
$L__BB1_40:
	shl.b64 	%rd189, %rd233, 2;
	add.s64 	%rd190, %rd1, %rd189;
	ld.global.f32 	%f49, [%rd190];
	add.f32 	%f12, %f11, %f49;
	or.b64  	%rd191, %rd12, %rd2;
	and.b64  	%rd192, %rd191, -4294967296;
	setp.ne.s64 	%p27, %rd192, 0;
	@%p27 bra 	$L__BB1_42;
	cvt.u32.u64 	%r151, %rd2;
	cvt.u32.u64 	%r152, %rd12;
	rem.u32 	%r153, %r152, %r151;
	cvt.u64.u32 	%rd234, %r153;
	bra.uni 	$L__BB1_43;
$L__BB1_42:
	rem.u64 	%rd234, %rd12, %rd2;
$L__BB1_43:
	shl.b64 	%rd193, %rd234, 2;
	add.s64 	%rd194, %rd1, %rd193;
	ld.global.f32 	%f50, [%rd194];
	add.f32 	%f13, %f12, %f50;
	or.b64  	%rd195, %rd13, %rd2;
	and.b64  	%rd196, %rd195, -4294967296;
	setp.ne.s64 	%p28, %rd196, 0;
	@%p28 bra 	$L__BB1_45;
	cvt.u32.u64 	%r154, %rd2;
	cvt.u32.u64 	%r155, %rd13;
	rem.u32 	%r156, %r155, %r154;
	cvt.u64.u32 	%rd235, %r156;
	bra.uni 	$L__BB1_46;
$L__BB1_45:
	rem.u64 	%rd235, %rd13, %rd2;
$L__BB1_46:
	shl.b64 	%rd197, %rd235, 2;
	add.s64 	%rd198, %rd1, %rd197;
	ld.global.f32 	%f51, [%rd198];
	add.f32 	%f14, %f13, %f51;
	or.b64  	%rd199, %rd14, %rd2;
	and.b64  	%rd200, %rd199, -4294967296;
	setp.ne.s64 	%p29, %rd200, 0;
	@%p29 bra 	$L__BB1_48;
	cvt.u32.u64 	%r157, %rd2;
	cvt.u32.u64 	%r158, %rd14;
	rem.u32 	%r159, %r158, %r157;
	cvt.u64.u32 	%rd236, %r159;
	bra.uni 	$L__BB1_49;
$L__BB1_48:
	rem.u64 	%rd236, %rd14, %rd2;
$L__BB1_49:
	shl.b64 	%rd201, %rd236, 2;
	add.s64 	%rd202, %rd1, %rd201;
	ld.global.f32 	%f52, [%rd202];
	add.f32 	%f15, %f14, %f52;
	or.b64  	%rd203, %rd15, %rd2;
	and.b64  	%rd204, %rd203, -4294967296;
	setp.ne.s64 	%p30, %rd204, 0;
	@%p30 bra 	$L__BB1_51;
	cvt.u32.u64 	%r160, %rd2;
	cvt.u32.u64 	%r161, %rd15;
	rem.u32 	%r162, %r161, %r160;
	cvt.u64.u32 	%rd237, %r162;
	bra.uni 	$L__BB1_52;
$L__BB1_51:
	rem.u64 	%rd237, %rd15, %rd2;
$L__BB1_52:
	shl.b64 	%rd205, %rd237, 2;
	add.s64 	%rd206, %rd1, %rd205;
	ld.global.f32 	%f53, [%rd206];
	add.f32 	%f16, %f15, %f53;
	or.b64  	%rd207, %rd16, %rd2;
	and.b64  	%rd208, %rd207, -4294967296;
	setp.ne.s64 	%p31, %rd208, 0;
	@%p31 bra 	$L__BB1_54;
	cvt.u32.u64 	%r163, %rd2;
	cvt.u32.u64 	%r164, %rd16;
	rem.u32 	%r165, %r164, %r163;
	cvt.u64.u32 	%rd238, %r165;
	bra.uni 	$L__BB1_55;
$L__BB1_54:
	rem.u64 	%rd238, %rd16, %rd2;
$L__BB1_55:
	shl.b64 	%rd209, %rd238, 2;
	add.s64 	%rd210, %rd1, %rd209;
	ld.global.f32 	%f54, [%rd210];
	add.f32 	%f17, %f16, %f54;
	or.b64  	%rd211, %rd17, %rd2;
	and.b64  	%rd212, %rd211, -4294967296;
	setp.ne.s64 	%p32, %rd212, 0;
	@%p32 bra 	$L__BB1_57;
	cvt.u32.u64 	%r166, %rd2;
	cvt.u32.u64 	%r167, %rd17;
	rem.u32 	%r168, %r167, %r166;
	cvt.u64.u32 	%rd239, %r168;
	bra.uni 	$L__BB1_58;
$L__BB1_57:
	rem.u64 	%rd239, %rd17, %rd2;
$L__BB1_58:
	cvt.u32.u64 	%r169, %rd18;
	cvt.u32.u64 	%r170, %rd17;
	cvt.u32.u64 	%r171, %rd16;
	cvt.u32.u64 	%r172, %rd15;
	cvt.u32.u64 	%r173, %rd14;
	cvt.u32.u64 	%r174, %rd13;
	cvt.u32.u64 	%r175, %rd12;
	cvt.u32.u64 	%r176, %rd11;
	cvt.u32.u64 	%r177, %rd10;
	cvt.u32.u64 	%r178, %rd9;
	cvt.u32.u64 	%r179, %rd8;
	cvt.u32.u64 	%r180, %rd7;
	cvt.u32.u64 	%r181, %rd6;
	cvt.u32.u64 	%r182, %rd5;
	cvt.u32.u64 	%r183, %rd4;
	cvt.u32.u64 	%r184, %rd3;
	shl.b64 	%rd213, %rd239, 2;
	add.s64 	%rd214, %rd1, %rd213;
	ld.global.f32 	%f55, [%rd214];
	add.f32 	%f57, %f17, %f55;
	add.s32 	%r203, %r203, 16;
	add.s32 	%r202, %r184, 16;
	add.s32 	%r201, %r183, 16;
	add.s32 	%r200, %r182, 16;
	add.s32 	%r199, %r181, 16;
	add.s32 	%r198, %r180, 16;
	add.s32 	%r197, %r179, 16;
	add.s32 	%r196, %r178, 16;
	add.s32 	%r195, %r177, 16;
	add.s32 	%r194, %r176, 16;
	add.s32 	%r193, %r175, 16;
	add.s32 	%r192, %r174, 16;
	add.s32 	%r191, %r173, 16;
	add.s32 	%r190, %r172, 16;
	add.s32 	%r189, %r171, 16;
	add.s32 	%r188, %r170, 16;
	add.s32 	%r187, %r169, 16;
	setp.ne.s32 	%p33, %r203, 256;
	@%p33 bra 	$L__BB1_10;
	add.s32 	%r186, %r186, 1;
	setp.eq.s32 	%p34, %r186, %r61;
	@%p34 bra 	$L__BB1_84;
	bra.uni 	$L__BB1_9;
$L__BB1_60:
	rem.u64 	%rd240, %rd67, %rd2;
$L__BB1_61:
	cvt.u32.u64 	%r69, %rd67;
	div.s32 	%r70, %r205, %r60;
	cvt.u16.u32 	%rs1, %r70;
	shr.u16 	%rs2, %rs1, 15;
	add.s16 	%rs3, %rs1, %rs2;
	and.b16  	%rs4, %rs3, -2;
	sub.s16 	%rs5, %rs1, %rs4;
	cvt.s64.s16 	%rd105, %rs5;
	mad.lo.s64 	%rd106, %rd2, %rd105, %rd240;
	shl.b64 	%rd107, %rd106, 2;
	add.s64 	%rd108, %rd1, %rd107;
	ld.global.f32 	%f31, [%rd108];
	add.f32 	%f21, %f57, %f31;
	add.s32 	%r71, %r69, 1;
	cvt.s64.s32 	%rd71, %r71;
	or.b64  	%rd109, %rd71, %rd2;
	and.b64  	%rd110, %rd109, -4294967296;
	setp.ne.s64 	%p8, %rd110, 0;
	@%p8 bra 	$L__BB1_63;
	cvt.u32.u64 	%r72, %rd2;
	cvt.u32.u64 	%r73, %rd71;
	rem.u32 	%r74, %r73, %r72;
	cvt.u64.u32 	%rd241, %r74;
	bra.uni 	$L__BB1_64;
$L__BB1_63:
	rem.u64 	%rd241, %rd71, %rd2;
$L__BB1_64:
	add.s32 	%r76, %r205, 1;
	div.s32 	%r77, %r76, %r60;
	cvt.u16.u32 	%rs6, %r77;
	shr.u16 	%rs7, %rs6, 15;
	add.s16 	%rs8, %rs6, %rs7;
	and.b16  	%rs9, %rs8, -2;
	sub.s16 	%rs10, %rs6, %rs9;
	cvt.s64.s16 	%rd111, %rs10;
	mad.lo.s64 	%rd112, %rd2, %rd111, %rd241;
	shl.b64 	%rd113, %rd112, 2;
	add.s64 	%rd114, %rd1, %rd113;
	ld.global.f32 	%f32, [%rd114];
	add.f32 	%f22, %f21, %f32;
	add.s32 	%r78, %r69, 2;
	cvt.s64.s32 	%rd75, %r78;
	or.b64  	%rd115, %rd75, %rd2;
	and.b64  	%rd116, %rd115, -4294967296;
	setp.ne.s64 	%p9, %rd116, 0;
	@%p9 bra 	$L__BB1_66;
	cvt.u32.u64 	%r79, %rd2;
	cvt.u32.u64 	%r80, %rd75;
	rem.u32 	%r81, %r80, %r79;
	cvt.u64.u32 	%rd242, %r81;
	bra.uni 	$L__BB1_67;
$L__BB1_66:
	rem.u64 	%rd242, %rd75, %rd2;
$L__BB1_67:
	add.s32 	%r83, %r205, 2;
	div.s32 	%r84, %r83, %r60;
	cvt.u16.u32 	%rs11, %r84;
	shr.u16 	%rs12, %rs11, 15;
	add.s16 	%rs13, %rs11, %rs12;
	and.b16  	%rs14, %rs13, -2;
	sub.s16 	%rs15, %rs11, %rs14;
	cvt.s64.s16 	%rd117, %rs15;
	mad.lo.s64 	%rd118, %rd2, %rd117, %rd242;
	shl.b64 	%rd119, %rd118, 2;
	add.s64 	%rd120, %rd1, %rd119;
	ld.global.f32 	%f33, [%rd120];
	add.f32 	%f23, %f22, %f33;
	add.s32 	%r85, %r69, 3;
	cvt.s64.s32 	%rd79, %r85;
	or.b64  	%rd121, %rd79, %rd2;
	and.b64  	%rd122, %rd121, -4294967296;
	setp.ne.s64 	%p10, %rd122, 0;
	@%p10 bra 	$L__BB1_69;
	cvt.u32.u64 	%r86, %rd2;
	cvt.u32.u64 	%r87, %rd79;
	rem.u32 	%r88, %r87, %r86;
	cvt.u64.u32 	%rd243, %r88;
	bra.uni 	$L__BB1_70;
$L__BB1_69:
	rem.u64 	%rd243, %rd79, %rd2;
$L__BB1_70:
	add.s32 	%r90, %r205, 3;
	div.s32 	%r91, %r90, %r60;
	cvt.u16.u32 	%rs16, %r91;
	shr.u16 	%rs17, %rs16, 15;
	add.s16 	%rs18, %rs16, %rs17;
	and.b16  	%rs19, %rs18, -2;
	sub.s16 	%rs20, %rs16, %rs19;
	cvt.s64.s16 	%rd123, %rs20;
	mad.lo.s64 	%rd124, %rd2, %rd123, %rd243;
	shl.b64 	%rd125, %rd124, 2;
	add.s64 	%rd126, %rd1, %rd125;
	ld.global.f32 	%f34, [%rd126];
	add.f32 	%f24, %f23, %f34;
	add.s32 	%r92, %r69, 4;
	cvt.s64.s32 	%rd83, %r92;
	or.b64  	%rd127, %rd83, %rd2;
	and.b64  	%rd128, %rd127, -4294967296;
	setp.ne.s64 	%p11, %rd128, 0;
	@%p11 bra 	$L__BB1_72;
	cvt.u32.u64 	%r93, %rd2;
	cvt.u32.u64 	%r94, %rd83;
	rem.u32 	%r95, %r94, %r93;
	cvt.u64.u32 	%rd244, %r95;
	bra.uni 	$L__BB1_73;
$L__BB1_72:
	rem.u64 	%rd244, %rd83, %rd2;
$L__BB1_73:
	add.s32 	%r97, %r205, 4;
	div.s32 	%r98, %r97, %r60;
	cvt.u16.u32 	%rs21, %r98;
	shr.u16 	%rs22, %rs21, 15;
	add.s16 	%rs23, %rs21, %rs22;
	and.b16  	%rs24, %rs23, -2;
	sub.s16 	%rs25, %rs21, %rs24;
	cvt.s64.s16 	%rd129, %rs25;
	mad.lo.s64 	%rd130, %rd2, %rd129, %rd244;
	shl.b64 	%rd131, %rd130, 2;
	add.s64 	%rd132, %rd1, %rd131;
	ld.global.f32 	%f35, [%rd132];
	add.f32 	%f25, %f24, %f35;
	add.s32 	%r99, %r69, 5;
	cvt.s64.s32 	%rd87, %r99;
	or.b64  	%rd133, %rd87, %rd2;
	and.b64  	%rd134, %rd133, -4294967296;
	setp.ne.s64 	%p12, %rd134, 0;
	@%p12 bra 	$L__BB1_75;
	cvt.u32.u64 	%r100, %rd2;
	cvt.u32.u64 	%r101, %rd87;
	rem.u32 	%r102, %r101, %r100;
	cvt.u64.u32 	%rd245, %r102;
	bra.uni 	$L__BB1_76;
$L__BB1_75:
	rem.u64 	%rd245, %rd87, %rd2;
$L__BB1_76:
	add.s32 	%r104, %r205, 5;
	div.s32 	%r105, %r104, %r60;
	cvt.u16.u32 	%rs26, %r105;
	shr.u16 	%rs27, %rs26, 15;
	add.s16 	%rs28, %rs26, %rs27;
	and.b16  	%rs29, %rs28, -2;
	sub.s16 	%rs30, %rs26, %rs29;
	cvt.s64.s16 	%rd135, %rs30;
	mad.lo.s64 	%rd136, %rd2, %rd135, %rd245;
	shl.b64 	%rd137, %rd136, 2;
	add.s64 	%rd138, %rd1, %rd137;
	ld.global.f32 	%f36, [%rd138];
	add.f32 	%f26, %f25, %f36;
	add.s32 	%r106, %r69, 6;
	cvt.s64.s32 	%rd91, %r106;
	or.b64  	%rd139, %rd91, %rd2;
	and.b64  	%rd140, %rd139, -4294967296;
	setp.ne.s64 	%p13, %rd140, 0;
	@%p13 bra 	$L__BB1_78;
	cvt.u32.u64 	%r107, %rd2;
	cvt.u32.u64 	%r108, %rd91;
	rem.u32 	%r109, %r108, %r107;
	cvt.u64.u32 	%rd246, %r109;
	bra.uni 	$L__BB1_79;
$L__BB1_78:
	rem.u64 	%rd246, %rd91, %rd2;
$L__BB1_79:
	add.s32 	%r111, %r205, 6;
	div.s32 	%r112, %r111, %r60;
	cvt.u16.u32 	%rs31, %r112;
	shr.u16 	%rs32, %rs31, 15;
	add.s16 	%rs33, %rs31, %rs32;
	and.b16  	%rs34, %rs33, -2;
	sub.s16 	%rs35, %rs31, %rs34;
	cvt.s64.s16 	%rd141, %rs35;
	mad.lo.s64 	%rd142, %rd2, %rd141, %rd246;
	shl.b64 	%rd143, %rd142, 2;
	add.s64 	%rd144, %rd1, %rd143;
	ld.global.f32 	%f37, [%rd144];
	add.f32 	%f27, %f26, %f37;
	add.s32 	%r113, %r69, 7;
	cvt.s64.s32 	%rd95, %r113;
	or.b64  	%rd145, %rd95, %rd2;
	and.b64  	%rd146, %rd145, -4294967296;
	setp.ne.s64 	%p14, %rd146, 0;
	@%p14 bra 	$L__BB1_81;
	cvt.u32.u64 	%r114, %rd2;
	cvt.u32.u64 	%r115, %rd95;
	rem.u32 	%r116, %r115, %r114;
	cvt.u64.u32 	%rd247, %r116;
	bra.uni 	$L__BB1_82;
$L__BB1_81:
	rem.u64 	%rd247, %rd95, %rd2;
$L__BB1_82:
	add.s32 	%r117, %r205, 7;
	div.s32 	%r118, %r117, %r60;
	cvt.u16.u32 	%rs36, %r118;
	shr.u16 	%rs37, %rs36, 15;
	add.s16 	%rs38, %rs36, %rs37;
	and.b16  	%rs39, %rs38, -2;
	sub.s16 	%rs40, %rs36, %rs39;
	cvt.s64.s16 	%rd147, %rs40;
	mad.lo.s64 	%rd148, %rd2, %rd147, %rd247;
	shl.b64 	%rd149, %rd148, 2;
	add.s64 	%rd150, %rd1, %rd149;
	ld.global.f32 	%f38, [%rd150];
	add.f32 	%f57, %f27, %f38;
	add.s32 	%r205, %r205, 8;
	setp.ne.s32 	%p15, %r205, 256;
	@%p15 bra 	$L__BB1_6;
	add.s32 	%r204, %r204, 1;
	setp.ne.s32 	%p16, %r204, %r61;
	@%p16 bra 	$L__BB1_5;
$L__BB1_84:
	setp.eq.f32 	%p37, %f57, 0fC97423F0;
$L__BB1_85:
	setp.ne.s32 	%p35, %r2, 0;
	bar.sync 	0;
	@%p35 bra 	$L__BB1_87;
	ld.param.u64 	%rd223, [_Z28alternating_partition_kernelPfmiPmi_param_3];
	// begin inline asm
	mov.u64 	%rd215, %clock64;
	// end inline asm
	ld.shared.u64 	%rd216, [_ZZ28alternating_partition_kernelPfmiPmiE10start_time];
	sub.s64 	%rd217, %rd215, %rd216;
	cvta.to.global.u64 	%rd218, %rd223;
	mul.wide.u32 	%rd219, %r1, 8;
	add.s64 	%rd220, %rd218, %rd219;
	st.global.u64 	[%rd220], %rd217;
$L__BB1_87:
	not.pred 	%p36, %p37;
	@%p36 bra 	$L__BB1_89;
	mul.wide.s32 	%rd221, %r3, 4;
	add.s64 	%rd222, %rd1, %rd221;
	mov.b32 	%r185, -915135504;
	st.global.u32 	[%rd222], %r185;
$L__BB1_89:
	ret;

}
	// .globl	_Z22coherency_write_kernelPfmiPmi
.visible .entry _Z22coherency_write_kernelPfmiPmi(
	.param .u64 .ptr .align 1 _Z22coherency_write_kernelPfmiPmi_param_0,
	.param .u64 _Z22coherency_write_kernelPfmiPmi_param_1,
	.param .u32 _Z22coherency_write_kernelPfmiPmi_param_2,
	.param .u64 .ptr .align 1 _Z22coherency_write_kernelPfmiPmi_param_3,
	.param .u32 _Z22coherency_write_kernelPfmiPmi_param_4
)
{
	.reg .pred 	%p<32>;
	.reg .b32 	%r<39>;
	.reg .b32 	%f<15>;
	.reg .b64 	%rd<76>;
	// demoted variable
	.shared .align 8 .u64 _ZZ22coherency_write_kernelPfmiPmiE10start_time;
	ld.param.u64 	%rd38, [_Z22coherency_write_kernelPfmiPmi_param_0];
	ld.param.u64 	%rd35, [_Z22coherency_write_kernelPfmiPmi_param_1];
	ld.param.u32 	%r11, [_Z22coherency_write_kernelPfmiPmi_param_2];
	ld.param.u32 	%r12, [_Z22coherency_write_kernelPfmiPmi_param_4];
	cvta.to.global.u64 	%rd1, %rd38;
	mov.u32 	%r1, %ctaid.x;
	mov.u32 	%r2, %tid.x;
	mov.u32 	%r3, %nctaid.x;
	shr.u64 	%rd2, %rd35, 1;
	mov.b64 	%rd71, 0;
	setp.eq.s32 	%p2, %r11, 1;
	@%p2 bra 	$L__BB2_3;
	setp.ne.s32 	%p3, %r11, 0;
	@%p3 bra 	$L__BB2_4;
	shr.u32 	%r14, %r3, 1;
	setp.lt.u32 	%p5, %r1, %r14;
	selp.b64 	%rd71, 0, %rd2, %p5;
	bra.uni 	$L__BB2_4;
$L__BB2_3:
	shr.u32 	%r13, %r3, 1;
	setp.lt.u32 	%p4, %r1, %r13;
	selp.b64 	%rd71, %rd2, 0, %p4;
$L__BB2_4:
	setp.ne.s32 	%p6, %r2, 0;
	@%p6 bra 	$L__BB2_6;
	// begin inline asm
	mov.u64 	%rd39, %clock64;
	// end inline asm
	st.shared.u64 	[_ZZ22coherency_write_kernelPfmiPmiE10start_time], %rd39;
$L__BB2_6:
	bar.sync 	0;
	cvt.u64.u32 	%rd6, %r3;
	and.b64  	%rd40, %rd2, 9223372032559808512;
	setp.ne.s64 	%p7, %rd40, 0;
	@%p7 bra 	$L__BB2_8;
	cvt.u32.u64 	%r15, %rd6;
	cvt.u32.u64 	%r16, %rd2;
	div.u32 	%r17, %r16, %r15;
	cvt.u64.u32 	%rd72, %r17;
	bra.uni 	$L__BB2_9;
$L__BB2_8:
	div.u64 	%rd72, %rd2, %rd6;
$L__BB2_9:
	shr.u32 	%r18, %r3, 1;
	rem.u32 	%r4, %r1, %r18;
	setp.lt.s32 	%p8, %r12, 1;
	@%p8 bra 	$L__BB2_34;
	cvt.u64.u32 	%rd10, %r2;
	setp.gt.u64 	%p9, %rd72, %rd10;
	setp.lt.u32 	%p10, %r2, 256;
	and.pred  	%p1, %p10, %p9;
	cvt.u64.u32 	%rd41, %r4;
	mad.lo.s64 	%rd11, %rd72, %rd41, %rd71;
	mov.u32 	%r20, %ntid.x;
	cvt.u64.u32 	%rd12, %r20;
	add.s64 	%rd42, %rd10, %rd12;
	add.s32 	%r21, %r2, %r20;
	max.u32 	%r22, %r21, 256;
	setp.lt.u32 	%p11, %r21, 256;
	selp.u32 	%r23, 1, 0, %p11;
	add.s32 	%r24, %r21, %r23;
	sub.s32 	%r25, %r22, %r24;
	div.u32 	%r26, %r25, %r20;
	add.s32 	%r27, %r26, %r23;
	max.u64 	%rd43, %rd72, %rd42;
	setp.lt.u64 	%p12, %rd42, %rd72;
	selp.u64 	%rd13, 1, 0, %p12;
	add.s64 	%rd44, %rd42, %rd13;
	sub.s64 	%rd14, %rd43, %rd44;
	cvt.u64.u32 	%rd15, %r27;
	add.s64 	%rd16, %rd11, %rd10;
	cvt.u64.u32 	%rd17, %r21;
	add.s64 	%rd18, %rd11, %rd17;
	add.s32 	%r28, %r21, %r20;
	cvt.u64.u32 	%rd19, %r28;
	add.s64 	%rd20, %rd11, %rd19;
	add.s32 	%r29, %r28, %r20;
	cvt.u64.u32 	%rd21, %r29;
	mov.b32 	%r38, 0;
	not.pred 	%p13, %p1;
$L__BB2_11:
	@%p13 bra 	$L__BB2_33;
	and.b64  	%rd45, %rd14, -4294967296;
	setp.ne.s64 	%p14, %rd45, 0;
	@%p14 bra 	$L__BB2_14;
	cvt.u32.u64 	%r30, %rd12;
	cvt.u32.u64 	%r31, %rd14;
	div.u32 	%r32, %r31, %r30;
	cvt.u64.u32 	%rd73, %r32;
	bra.uni 	$L__BB2_15;
$L__BB2_14:
	div.u64 	%rd73, %rd14, %rd12;
$L__BB2_15:
	add.s64 	%rd46, %rd73, %rd13;
	min.u64 	%rd25, %rd46, %rd15;
	and.b64  	%rd26, %rd25, 3;
	setp.eq.s64 	%p15, %rd26, 3;
	mov.u64 	%rd74, %rd10;
	@%p15 bra 	$L__BB2_23;
	setp.ge.u64 	%p16, %rd16, %rd35;
	@%p16 bra 	$L__BB2_18;
	shl.b64 	%rd47, %rd16, 2;
	add.s64 	%rd48, %rd1, %rd47;
	ld.global.f32 	%f1, [%rd48];
	add.f32 	%f2, %f1, 0f3F800000;
	st.global.f32 	[%rd48], %f2;
$L__BB2_18:
	setp.eq.s64 	%p17, %rd26, 0;
	mov.u64 	%rd74, %rd17;
	@%p17 bra 	$L__BB2_23;
	setp.ge.u64 	%p18, %rd18, %rd35;
	@%p18 bra 	$L__BB2_21;
	shl.b64 	%rd49, %rd18, 2;
	add.s64 	%rd50, %rd1, %rd49;
	ld.global.f32 	%f3, [%rd50];
	add.f32 	%f4, %f3, 0f3F800000;
	st.global.f32 	[%rd50], %f4;
$L__BB2_21:
	setp.ge.u64 	%p19, %rd20, %rd35;
	setp.eq.s64 	%p20, %rd26, 1;
	or.pred  	%p21, %p20, %p19;
	selp.b64 	%rd74, %rd19, %rd21, %p20;
	@%p21 bra 	$L__BB2_23;
	shl.b64 	%rd51, %rd20, 2;
	add.s64 	%rd52, %rd1, %rd51;
	ld.global.f32 	%f5, [%rd52];
	add.f32 	%f6, %f5, 0f3F800000;
	st.global.f32 	[%rd52], %f6;
	mov.u64 	%rd74, %rd21;
$L__BB2_23:
	setp.lt.u64 	%p22, %rd25, 3;
	@%p22 bra 	$L__BB2_33;
$L__BB2_24:
	cvt.u32.u64 	%r6, %rd74;
	add.s64 	%rd30, %rd11, %rd74;
	setp.ge.u64 	%p23, %rd30, %rd35;
	@%p23 bra 	$L__BB2_26;
	shl.b64 	%rd53, %rd30, 2;
	add.s64 	%rd54, %rd1, %rd53;
	ld.global.f32 	%f7, [%rd54];
	add.f32 	%f8, %f7, 0f3F800000;
	st.global.f32 	[%rd54], %f8;
$L__BB2_26:
	cvt.u32.u64 	%r33, %rd12;
	add.s32 	%r7, %r33, %r6;
	cvt.u64.u32 	%rd55, %r7;
	add.s64 	%rd31, %rd11, %rd55;
	setp.ge.u64 	%p24, %rd31, %rd35;
	@%p24 bra 	$L__BB2_28;
	shl.b64 	%rd56, %rd31, 2;
	add.s64 	%rd57, %rd1, %rd56;
	ld.global.f32 	%f9, [%rd57];
	add.f32 	%f10, %f9, 0f3F800000;
	st.global.f32 	[%rd57], %f10;
$L__BB2_28:
	add.s32 	%r8, %r7, %r33;
	cvt.u64.u32 	%rd58, %r8;
	add.s64 	%rd32, %rd11, %rd58;
	setp.ge.u64 	%p25, %rd32, %rd35;
	@%p25 bra 	$L__BB2_30;
	shl.b64 	%rd59, %rd32, 2;
	add.s64 	%rd60, %rd1, %rd59;
	ld.global.f32 	%f11, [%rd60];
	add.f32 	%f12, %f11, 0f3F800000;
	st.global.f32 	[%rd60], %f12;
$L__BB2_30:
	add.s32 	%r9, %r8, %r33;
	cvt.u64.u32 	%rd61, %r9;
	add.s64 	%rd33, %rd11, %rd61;
	setp.ge.u64 	%p26, %rd33, %rd35;
	@%p26 bra 	$L__BB2_32;
	shl.b64 	%rd62, %rd33, 2;
	add.s64 	%rd63, %rd1, %rd62;
	ld.global.f32 	%f13, [%rd63];
	add.f32 	%f14, %f13, 0f3F800000;
	st.global.f32 	[%rd63], %f14;
$L__BB2_32:
	add.s32 	%r37, %r9, %r33;
	cvt.u64.u32 	%rd74, %r37;
	setp.gt.u64 	%p27, %rd72, %rd74;
	setp.lt.u32 	%p28, %r37, 256;
	and.pred  	%p29, %p28, %p27;
	@%p29 bra 	$L__BB2_24;
$L__BB2_33:
	add.s32 	%r38, %r38, 1;
	setp.ne.s32 	%p30, %r38, %r12;
	@%p30 bra 	$L__BB2_11;
$L__BB2_34:
	setp.ne.s32 	%p31, %r2, 0;
	bar.sync 	0;
	@%p31 bra 	$L__BB2_36;
	ld.param.u64 	%rd70, [_Z22coherency_write_kernelPfmiPmi_param_3];
	// begin inline asm
	mov.u64 	%rd64, %clock64;
	// end inline asm
	ld.shared.u64 	%rd65, [_ZZ22coherency_write_kernelPfmiPmiE10start_time];
	sub.s64 	%rd66, %rd64, %rd65;
	cvta.to.global.u64 	%rd67, %rd70;
	mul.wide.u32 	%rd68, %r1, 8;
	add.s64 	%rd69, %rd67, %rd68;
	st.global.u64 	[%rd69], %rd66;
$L__BB2_36:
	ret;

}
	// .globl	_Z24footprint_scaling_kernelPfmPmi
.visible .entry _Z24footprint_scaling_kernelPfmPmi(
	.param .u64 .ptr .align 1 _Z24footprint_scaling_kernelPfmPmi_param_0,
	.param .u64 _Z24footprint_scaling_kernelPfmPmi_param_1,
	.param .u64 .ptr .align 1 _Z24footprint_scaling_kernelPfmPmi_param_2,
	.param .u32 _Z24footprint_scaling_kernelPfmPmi_param_3
)
{
	.reg .pred 	%p<13>;
	.reg .b32 	%r<16>;
	.reg .b32 	%f<10>;
	.reg .b64 	%rd<28>;
	// demoted variable
	.shared .align 8 .u64 _ZZ24footprint_scaling_kernelPfmPmiE10start_time;
	ld.param.u64 	%rd12, [_Z24footprint_scaling_kernelPfmPmi_param_0];
	ld.param.u64 	%rd10, [_Z24footprint_scaling_kernelPfmPmi_param_1];
	ld.param.u64 	%rd11, [_Z24footprint_scaling_kernelPfmPmi_param_2];
	ld.param.u32 	%r7, [_Z24footprint_scaling_kernelPfmPmi_param_3];
	cvta.to.global.u64 	%rd1, %rd12;
	mov.u32 	%r1, %ctaid.x;
	mov.u32 	%r2, %tid.x;
	mov.u32 	%r3, %ntid.x;
	mad.lo.s32 	%r4, %r1, %r3, %r2;
	setp.ne.s32 	%p3, %r2, 0;
	@%p3 bra 	$L__BB3_2;
	// begin inline asm
	mov.u64 	%rd13, %clock64;
	// end inline asm
	st.shared.u64 	[_ZZ24footprint_scaling_kernelPfmPmiE10start_time], %rd13;
$L__BB3_2:
	bar.sync 	0;
	setp.lt.s32 	%p5, %r7, 1;
	mov.pred 	%p12, 0;
	@%p5 bra 	$L__BB3_9;
	cvt.s64.s32 	%rd2, %r4;
	mov.u32 	%r9, %nctaid.x;
	mul.lo.s32 	%r10, %r9, %r3;
	cvt.s64.s32 	%rd3, %r10;
	mov.f32 	%f9, 0f00000000;
	mov.b32 	%r15, 0;
$L__BB3_4:
	setp.le.u64 	%p6, %rd10, %rd2;
	@%p6 bra 	$L__BB3_7;
	mov.u64 	%rd26, %rd2;
$L__BB3_6:
	shl.b64 	%rd14, %rd26, 2;
	add.s64 	%rd15, %rd1, %rd14;
	ld.global.f32 	%f6, [%rd15];
	add.f32 	%f9, %f9, %f6;
	add.s64 	%rd26, %rd26, %rd3;
	setp.lt.u64 	%p7, %rd26, %rd10;
	@%p7 bra 	$L__BB3_6;
$L__BB3_7:
	add.s32 	%r15, %r15, 1;
	setp.ne.s32 	%p8, %r15, %r7;
	@%p8 bra 	$L__BB3_4;
	setp.eq.f32 	%p12, %f9, 0fC97423F0;
$L__BB3_9:
	setp.ne.s32 	%p9, %r2, 0;
	bar.sync 	0;
	@%p9 bra 	$L__BB3_11;
	// begin inline asm
	mov.u64 	%rd16, %clock64;
	// end inline asm
	ld.shared.u64 	%rd17, [_ZZ24footprint_scaling_kernelPfmPmiE10start_time];
	sub.s64 	%rd18, %rd16, %rd17;
	cvta.to.global.u64 	%rd19, %rd11;
	mul.wide.u32 	%rd20, %r1, 8;
	add.s64 	%rd21, %rd19, %rd20;
	st.global.u64 	[%rd21], %rd18;
$L__BB3_11:
	not.pred 	%p10, %p12;
	@%p10 bra 	$L__BB3_16;
	cvt.s64.s32 	%rd6, %r4;
	or.b64  	%rd22, %rd6, %rd10;
	and.b64  	%rd23, %rd22, -4294967296;
	setp.ne.s64 	%p11, %rd23, 0;
	@%p11 bra 	$L__BB3_14;
	cvt.u32.u64 	%r11, %rd10;
	cvt.u32.u64 	%r12, %rd6;
	rem.u32 	%r13, %r12, %r11;
	cvt.u64.u32 	%rd27, %r13;
	bra.uni 	$L__BB3_15;
$L__BB3_14:
	rem.u64 	%rd27, %rd6, %rd10;
$L__BB3_15:
	shl.b64 	%rd24, %rd27, 2;
	add.s64 	%rd25, %rd1, %rd24;
	mov.b32 	%r14, -915135504;
	st.global.u32 	[%rd25], %r14;
$L__BB3_16:
	ret;

}
	// .globl	_Z15pingpong_kernelPfS_miPmi
.visible .entry _Z15pingpong_kernelPfS_miPmi(
	.param .u64 .ptr .align 1 _Z15pingpong_kernelPfS_miPmi_param_0,
	.param .u64 .ptr .align 1 _Z15pingpong_kernelPfS_miPmi_param_1,
	.param .u64 _Z15pingpong_kernelPfS_miPmi_param_2,
	.param .u32 _Z15pingpong_kernelPfS_miPmi_param_3,
	.param .u64 .ptr .align 1 _Z15pingpong_kernelPfS_miPmi_param_4,
	.param .u32 _Z15pingpong_kernelPfS_miPmi_param_5
)
{
	.reg .pred 	%p<19>;
	.reg .b32 	%r<22>;
	.reg .b32 	%f<18>;
	.reg .b64 	%rd<37>;
	// demoted variable
	.shared .align 8 .u64 _ZZ15pingpong_kernelPfS_miPmiE10start_time;
	ld.param.u64 	%rd16, [_Z15pingpong_kernelPfS_miPmi_param_0];
	ld.param.u64 	%rd17, [_Z15pingpong_kernelPfS_miPmi_param_1];
	ld.param.u64 	%rd14, [_Z15pingpong_kernelPfS_miPmi_param_2];
	ld.param.u32 	%r7, [_Z15pingpong_kernelPfS_miPmi_param_3];
	ld.param.u64 	%rd15, [_Z15pingpong_kernelPfS_miPmi_param_4];
	ld.param.u32 	%r8, [_Z15pingpong_kernelPfS_miPmi_param_5];
	cvta.to.global.u64 	%rd1, %rd16;
	cvta.to.global.u64 	%rd2, %rd17;
	mov.u32 	%r1, %tid.x;
	setp.ne.s32 	%p2, %r1, 0;
	@%p2 bra 	$L__BB4_2;
	// begin inline asm
	mov.u64 	%rd18, %clock64;
	// end inline asm
	st.shared.u64 	[_ZZ15pingpong_kernelPfS_miPmiE10start_time], %rd18;
$L__BB4_2:
	bar.sync 	0;
	mov.u32 	%r9, %nctaid.x;
	cvt.u64.u32 	%rd3, %r9;
	and.b64  	%rd19, %rd14, -4294967296;
	setp.ne.s64 	%p3, %rd19, 0;
	@%p3 bra 	$L__BB4_4;
	cvt.u32.u64 	%r10, %rd3;
	cvt.u32.u64 	%r11, %rd14;
	div.u32 	%r12, %r11, %r10;
	cvt.u64.u32 	%rd34, %r12;
	bra.uni 	$L__BB4_5;
$L__BB4_4:
	div.u64 	%rd34, %rd14, %rd3;
$L__BB4_5:
	mov.u32 	%r13, %ctaid.x;
	cvt.u64.u32 	%rd7, %r13;
	mul.lo.s64 	%rd8, %rd34, %rd7;
	setp.lt.s32 	%p4, %r8, 1;
	@%p4 bra 	$L__BB4_12;
	cvt.u64.u32 	%rd9, %r1;
	setp.gt.u64 	%p5, %rd34, %rd9;
	setp.lt.u32 	%p6, %r1, 256;
	and.pred  	%p1, %p6, %p5;
	setp.eq.s32 	%p7, %r7, 0;
	mov.u32 	%r2, %ntid.x;
	@%p7 bra 	$L__BB4_15;
	mov.f32 	%f17, 0f00000000;
	mov.b32 	%r21, 0;
	not.pred 	%p8, %p1;
$L__BB4_8:
	@%p8 bra 	$L__BB4_11;
	mov.u64 	%rd36, %rd9;
$L__BB4_10:
	cvt.u32.u64 	%r15, %rd36;
	add.s64 	%rd20, %rd36, %rd8;
	shl.b64 	%rd21, %rd20, 2;
	add.s64 	%rd22, %rd2, %rd21;
	ld.global.f32 	%f10, [%rd22];
	add.f32 	%f17, %f17, %f10;
	add.s64 	%rd23, %rd1, %rd21;
	st.global.f32 	[%rd23], %f17;
	add.s32 	%r16, %r2, %r15;
	cvt.u64.u32 	%rd36, %r16;
	setp.gt.u64 	%p9, %rd34, %rd36;
	setp.lt.u32 	%p10, %r16, 256;
	and.pred  	%p11, %p10, %p9;
	@%p11 bra 	$L__BB4_10;
$L__BB4_11:
	add.s32 	%r21, %r21, 1;
	setp.ne.s32 	%p12, %r21, %r8;
	@%p12 bra 	$L__BB4_8;
$L__BB4_12:
	setp.ne.s32 	%p18, %r1, 0;
	bar.sync 	0;
	@%p18 bra 	$L__BB4_14;
	// begin inline asm
	mov.u64 	%rd28, %clock64;
	// end inline asm
	ld.shared.u64 	%rd29, [_ZZ15pingpong_kernelPfS_miPmiE10start_time];
	sub.s64 	%rd30, %rd28, %rd29;
	cvta.to.global.u64 	%rd31, %rd15;
	shl.b64 	%rd32, %rd7, 3;
	add.s64 	%rd33, %rd31, %rd32;
	st.global.u64 	[%rd33], %rd30;
$L__BB4_14:
	ret;
$L__BB4_15:
	mov.f32 	%f14, 0f00000000;
	mov.b32 	%r20, 0;
	not.pred 	%p13, %p1;
$L__BB4_16:
	mov.u64 	%rd35, %rd9;
	@%p13 bra 	$L__BB4_17;
	bra.uni 	$L__BB4_18;
$L__BB4_17:
	add.s32 	%r20, %r20, 1;
	setp.eq.s32 	%p17, %r20, %r8;
	@%p17 bra 	$L__BB4_12;
	bra.uni 	$L__BB4_16;
$L__BB4_18:
	cvt.u32.u64 	%r18, %rd35;
	add.s64 	%rd24, %rd35, %rd8;
	shl.b64 	%rd25, %rd24, 2;
	add.s64 	%rd26, %rd1, %rd25;
	ld.global.f32 	%f12, [%rd26];
	add.f32 	%f14, %f14, %f12;
	add.s64 	%rd27, %rd2, %rd25;
	st.global.f32 	[%rd27], %f14;
	add.s32 	%r19, %r2, %r18;
	cvt.u64.u32 	%rd35, %r19;
	setp.gt.u64 	%p14, %rd34, %rd35;
	setp.lt.u32 	%p15, %r19, 256;
	and.pred  	%p16, %p15, %p14;
	@%p16 bra 	$L__BB4_18;
	bra.uni 	$L__BB4_17;

}
	// .globl	_Z18sm_affinity_kernelPfmiPmi
.visible .entry _Z18sm_affinity_kernelPfmiPmi(
	.param .u64 .ptr .align 1 _Z18sm_affinity_kernelPfmiPmi_param_0,
	.param .u64 _Z18sm_affinity_kernelPfmiPmi_param_1,
	.param .u32 _Z18sm_affinity_kernelPfmiPmi_param_2,
	.param .u64 .ptr .align 1 _Z18sm_affinity_kernelPfmiPmi_param_3,
	.param .u32 _Z18sm_affinity_kernelPfmiPmi_param_4
)
{
	.reg .pred 	%p<33>;
	.reg .b32 	%r<36>;
	.reg .b32 	%f<39>;
	.reg .b64 	%rd<74>;
	// demoted variable
	.shared .align 8 .u64 _ZZ18sm_affinity_kernelPfmiPmiE10start_time;
	ld.param.u64 	%rd38, [_Z18sm_affinity_kernelPfmiPmi_param_0];
	ld.param.u64 	%rd36, [_Z18sm_affinity_kernelPfmiPmi_param_1];
	ld.param.u32 	%r8, [_Z18sm_affinity_kernelPfmiPmi_param_2];
	ld.param.u64 	%rd37, [_Z18sm_affinity_kernelPfmiPmi_param_3];
	ld.param.u32 	%r9, [_Z18sm_affinity_kernelPfmiPmi_param_4];
	cvta.to.global.u64 	%rd1, %rd38;
	mov.u32 	%r1, %tid.x;
	setp.ne.s32 	%p4, %r1, 0;
	@%p4 bra 	$L__BB5_2;
	// begin inline asm
	mov.u64 	%rd39, %clock64;
	// end inline asm
	st.shared.u64 	[_ZZ18sm_affinity_kernelPfmiPmiE10start_time], %rd39;
$L__BB5_2:
	bar.sync 	0;
	shr.u64 	%rd2, %rd36, 1;
	cvt.s64.s32 	%rd3, %r8;
	mov.u32 	%r10, %nctaid.x;
	cvt.u64.u32 	%rd4, %r10;
	and.b64  	%rd40, %rd2, 9223372032559808512;
	setp.ne.s64 	%p5, %rd40, 0;
	@%p5 bra 	$L__BB5_4;
	cvt.u32.u64 	%r11, %rd4;
	cvt.u32.u64 	%r12, %rd2;
	div.u32 	%r13, %r12, %r11;
	cvt.u64.u32 	%rd70, %r13;
	bra.uni 	$L__BB5_5;
$L__BB5_4:
	div.u64 	%rd70, %rd2, %rd4;
$L__BB5_5:
	mov.u32 	%r14, %ctaid.x;
	cvt.u64.u32 	%rd8, %r14;
	setp.lt.s32 	%p7, %r9, 1;
	mov.pred 	%p32, 0;
	@%p7 bra 	$L__BB5_31;
	cvt.u64.u32 	%rd9, %r1;
	setp.gt.u64 	%p8, %rd70, %rd9;
	setp.lt.u32 	%p9, %r1, 512;
	and.pred  	%p1, %p9, %p8;
	mul.lo.s64 	%rd41, %rd2, %rd3;
	mad.lo.s64 	%rd10, %rd70, %rd8, %rd41;
	mov.u32 	%r16, %ntid.x;
	cvt.u64.u32 	%rd11, %r16;
	add.s64 	%rd42, %rd9, %rd11;
	add.s32 	%r17, %r1, %r16;
	max.u32 	%r18, %r17, 512;
	setp.lt.u32 	%p10, %r17, 512;
	selp.u32 	%r19, 1, 0, %p10;
	add.s32 	%r20, %r17, %r19;
	sub.s32 	%r21, %r18, %r20;
	div.u32 	%r22, %r21, %r16;
	add.s32 	%r23, %r22, %r19;
	max.u64 	%rd43, %rd70, %rd42;
	setp.lt.u64 	%p11, %rd42, %rd70;
	selp.u64 	%rd12, 1, 0, %p11;
	add.s64 	%rd44, %rd42, %rd12;
	sub.s64 	%rd13, %rd43, %rd44;
	cvt.u64.u32 	%rd14, %r23;
	add.s64 	%rd15, %rd10, %rd9;
	cvt.u64.u32 	%rd16, %r17;
	add.s64 	%rd17, %rd10, %rd16;
	shl.b64 	%rd45, %rd17, 2;
	add.s64 	%rd18, %rd1, %rd45;
	add.s32 	%r24, %r17, %r16;
	cvt.u64.u32 	%rd19, %r24;
	add.s64 	%rd20, %rd10, %rd19;
	shl.b64 	%rd46, %rd20, 2;
	add.s64 	%rd21, %rd1, %rd46;
	add.s32 	%r25, %r24, %r16;
	cvt.u64.u32 	%rd22, %r25;
	mov.f32 	%f34, 0f00000000;
	mov.b32 	%r35, 0;
	not.pred 	%p12, %p1;
$L__BB5_7:
	@%p12 bra 	$L__BB5_29;
	and.b64  	%rd47, %rd13, -4294967296;
	setp.ne.s64 	%p13, %rd47, 0;
	@%p13 bra 	$L__BB5_10;
	cvt.u32.u64 	%r26, %rd11;
	cvt.u32.u64 	%r27, %rd13;
	div.u32 	%r28, %r27, %r26;
	cvt.u64.u32 	%rd71, %r28;
	bra.uni 	$L__BB5_11;
$L__BB5_10:
	div.u64 	%rd71, %rd13, %rd11;
$L__BB5_11:
	add.s64 	%rd48, %rd71, %rd12;
	min.u64 	%rd26, %rd48, %rd14;
	and.b64  	%rd27, %rd26, 3;
	setp.eq.s64 	%p14, %rd27, 3;
	mov.u64 	%rd72, %rd9;
	@%p14 bra 	$L__BB5_19;
	setp.ge.u64 	%p15, %rd15, %rd36;
	@%p15 bra 	$L__BB5_14;
	shl.b64 	%rd49, %rd15, 2;
	add.s64 	%rd50, %rd1, %rd49;
	ld.global.f32 	%f21, [%rd50];
	add.f32 	%f34, %f34, %f21;
$L__BB5_14:
	setp.eq.s64 	%p16, %rd27, 0;
	mov.u64 	%rd72, %rd16;
	@%p16 bra 	$L__BB5_19;
	setp.ge.u64 	%p17, %rd17, %rd36;
	@%p17 bra 	$L__BB5_17;
	ld.global.f32 	%f22, [%rd18];
	add.f32 	%f34, %f34, %f22;
$L__BB5_17:
	setp.ge.u64 	%p18, %rd20, %rd36;
	setp.eq.s64 	%p19, %rd27, 1;
	or.pred  	%p20, %p19, %p18;
	selp.b64 	%rd72, %rd19, %rd22, %p19;
	@%p20 bra 	$L__BB5_19;
	ld.global.f32 	%f23, [%rd21];
	add.f32 	%f34, %f34, %f23;
	mov.u64 	%rd72, %rd22;
$L__BB5_19:
	setp.lt.u64 	%p21, %rd26, 3;
	@%p21 bra 	$L__BB5_29;
$L__BB5_20:
	cvt.u32.u64 	%r3, %rd72;
	add.s64 	%rd31, %rd10, %rd72;
	setp.ge.u64 	%p22, %rd31, %rd36;
	@%p22 bra 	$L__BB5_22;
	shl.b64 	%rd51, %rd31, 2;
	add.s64 	%rd52, %rd1, %rd51;
	ld.global.f32 	%f24, [%rd52];
	add.f32 	%f34, %f34, %f24;
$L__BB5_22:
	cvt.u32.u64 	%r29, %rd11;
	add.s32 	%r4, %r29, %r3;
	cvt.u64.u32 	%rd53, %r4;
	add.s64 	%rd32, %rd10, %rd53;
	setp.ge.u64 	%p23, %rd32, %rd36;
	@%p23 bra 	$L__BB5_24;
	shl.b64 	%rd54, %rd32, 2;
	add.s64 	%rd55, %rd1, %rd54;
	ld.global.f32 	%f25, [%rd55];
	add.f32 	%f34, %f34, %f25;
$L__BB5_24:
	add.s32 	%r5, %r4, %r29;
	cvt.u64.u32 	%rd56, %r5;
	add.s64 	%rd33, %rd10, %rd56;
	setp.ge.u64 	%p24, %rd33, %rd36;
	@%p24 bra 	$L__BB5_26;
	shl.b64 	%rd57, %rd33, 2;
	add.s64 	%rd58, %rd1, %rd57;
	ld.global.f32 	%f26, [%rd58];
	add.f32 	%f34, %f34, %f26;
$L__BB5_26:
	add.s32 	%r6, %r5, %r29;
	cvt.u64.u32 	%rd59, %r6;
	add.s64 	%rd34, %rd10, %rd59;
	setp.ge.u64 	%p25, %rd34, %rd36;
	@%p25 bra 	$L__BB5_28;
	shl.b64 	%rd60, %rd34, 2;
	add.s64 	%rd61, %rd1, %rd60;
	ld.global.f32 	%f27, [%rd61];
	add.f32 	%f34, %f34, %f27;
$L__BB5_28:
	add.s32 	%r33, %r6, %r29;
	cvt.u64.u32 	%rd72, %r33;
	setp.gt.u64 	%p26, %rd70, %rd72;
	setp.lt.u32 	%p27, %r33, 512;
	and.pred  	%p28, %p27, %p26;
	@%p28 bra 	$L__BB5_20;
$L__BB5_29:
	add.s32 	%r35, %r35, 1;
	setp.ne.s32 	%p29, %r35, %r9;
	@%p29 bra 	$L__BB5_7;
	setp.eq.f32 	%p32, %f34, 0fC97423F0;
$L__BB5_31:
	setp.ne.s32 	%p30, %r1, 0;
	bar.sync 	0;
	@%p30 bra 	$L__BB5_33;
	// begin inline asm
	mov.u64 	%rd62, %clock64;
	// end inline asm
	ld.shared.u64 	%rd63, [_ZZ18sm_affinity_kernelPfmiPmiE10start_time];
	sub.s64 	%rd64, %rd62, %rd63;
	cvta.to.global.u64 	%rd65, %rd37;
	shl.b64 	%rd66, %rd8, 3;
	add.s64 	%rd67, %rd65, %rd66;
	st.global.u64 	[%rd67], %rd64;
$L__BB5_33:
	not.pred 	%p31, %p32;
	@%p31 bra 	$L__BB5_35;
	mul.wide.u32 	%rd68, %r1, 4;
	add.s64 	%rd69, %rd1, %rd68;
	mov.b32 	%r34, -915135504;
	st.global.u32 	[%rd69], %r34;
$L__BB5_35:
	ret;

}


// ===== COMPILED SASS (sm_100) =====

	.target	sm_100

	.elftype	@"ET_EXEC"


//--------------------- .note.nv.tkinfo           --------------------------
	.section	.note.nv.tkinfo,"",@"SHT_NOTE"
	.sectionflags	@"SHF_NOTE_NV_TKINFO"
	.tkinfo
        /*0018*/ 	.word	0x00000002
        /*0030*/ 	.string	""
        /*0030*/ 	.string	"ptxas"
        /*0030*/ 	.string	"Cuda compilation tools, release 13.0, V13.0.88"
        /*0030*/ 	.string	"Build cuda_13.0.r13.0/compiler.36424714_0"
        /*0030*/ 	.string	"-arch sm_100 -m 64 "



//--------------------- .note.nv.cuinfo           --------------------------
	.section	.note.nv.cuinfo,"",@"SHT_NOTE"
	.sectionflags	@"SHF_NOTE_NV_CUINFO"
        /*0018*/ 	.short	0x0002
        /*001a*/ 	.short	0x0064
        /*001c*/ 	.short	0x0082
	.zero		2


//--------------------- .nv.info                  --------------------------
	.section	.nv.info,"",@"SHT_CUDA_INFO"
	.align	4


	//----- nvinfo : EIATTR_REGCOUNT
	.align		4
        /*0000*/ 	.byte	0x04, 0x2f
        /*0002*/ 	.short	(.L_1 - .L_0)
	.align		4
.L_0:
        /*0004*/ 	.word	index@(_Z29cross_partition_access_kernelPfmiPmi)
        /*0008*/ 	.word	0x00000026


	//----- nvinfo : EIATTR_FRAME_SIZE
	.align		4
.L_1:
        /*000c*/ 	.byte	0x04, 0x11
        /*000e*/ 	.short	(.L_3 - .L_2)
	.align		4
.L_2:
        /*0010*/ 	.word	index@($__internal_5_$__cuda_sm20_div_u64)
        /*0014*/ 	.word	0x00000000


	//----- nvinfo : EIATTR_FRAME_SIZE
	.align		4
.L_3:
        /*0018*/ 	.byte	0x04, 0x11
        /*001a*/ 	.short	(.L_5 - .L_4)
	.align		4
.L_4:
        /*001c*/ 	.word	index@(_Z29cross_partition_access_kernelPfmiPmi)
        /*0020*/ 	.word	0x00000000


	//----- nvinfo : EIATTR_REGCOUNT
	.align		4
.L_5:
        /*0024*/ 	.byte	0x04, 0x2f
        /*0026*/ 	.short	(.L_7 - .L_6)
	.align		4
.L_6:
        /*0028*/ 	.word	index@(_Z28alternating_partition_kernelPfmiPmi)
        /*002c*/ 	.word	0x00000036


	//----- nvinfo : EIATTR_FRAME_SIZE
	.align		4
.L_7:
        /*0030*/ 	.byte	0x04, 0x11
        /*0032*/ 	.short	(.L_9 - .L_8)
	.align		4
.L_8:
        /*0034*/ 	.word	index@($__internal_4_$__cuda_sm20_rem_u64)
        /*0038*/ 	.word	0x00000000


	//----- nvinfo : EIATTR_FRAME_SIZE
	.align		4
.L_9:
        /*003c*/ 	.byte	0x04, 0x11
        /*003e*/ 	.short	(.L_11 - .L_10)
	.align		4
.L_10:
        /*0040*/ 	.word	index@(_Z28alternating_partition_kernelPfmiPmi)
        /*0044*/ 	.word	0x00000000


	//----- nvinfo : EIATTR_REGCOUNT
	.align		4
.L_11:
        /*0048*/ 	.byte	0x04, 0x2f
        /*004a*/ 	.short	(.L_13 - .L_12)
	.align		4
.L_12:
        /*004c*/ 	.word	index@(_Z22coherency_write_kernelPfmiPmi)
        /*0050*/ 	.word	0x00000023


	//----- nvinfo : EIATTR_FRAME_SIZE
	.align		4
.L_13:
        /*0054*/ 	.byte	0x04, 0x11
        /*0056*/ 	.short	(.L_15 - .L_14)
	.align		4
.L_14:
        /*0058*/ 	.word	index@($__internal_3_$__cuda_sm20_div_u64)
        /*005c*/ 	.word	0x00000000


	//----- nvinfo : EIATTR_FRAME_SIZE
	.align		4
.L_15:
        /*0060*/ 	.byte	0x04, 0x11
        /*0062*/ 	.short	(.L_17 - .L_16)
	.align		4
.L_16:
        /*0064*/ 	.word	index@(_Z22coherency_write_kernelPfmiPmi)
        /*0068*/ 	.word	0x00000000


	//----- nvinfo : EIATTR_REGCOUNT
	.align		4
.L_17:
        /*006c*/ 	.byte	0x04, 0x2f
        /*006e*/ 	.short	(.L_19 - .L_18)
	.align		4
.L_18:
        /*0070*/ 	.word	index@(_Z24footprint_scaling_kernelPfmPmi)
        /*0074*/ 	.word	0x00000012


	//----- nvinfo : EIATTR_FRAME_SIZE
	.align		4
.L_19:
        /*0078*/ 	.byte	0x04, 0x11
        /*007a*/ 	.short	(.L_21 - .L_20)
	.align		4
.L_20:
        /*007c*/ 	.word	index@($__internal_2_$__cuda_sm20_rem_u64)
        /*0080*/ 	.word	0x00000000


	//----- nvinfo : EIATTR_FRAME_SIZE
	.align		4
.L_21:
        /*0084*/ 	.byte	0x04, 0x11
        /*0086*/ 	.short	(.L_23 - .L_22)
	.align		4
.L_22:
        /*0088*/ 	.word	index@(_Z24footprint_scaling_kernelPfmPmi)
        /*008c*/ 	.word	0x00000000


	//----- nvinfo : EIATTR_REGCOUNT
	.align		4
.L_23:
        /*0090*/ 	.byte	0x04, 0x2f
        /*0092*/ 	.short	(.L_25 - .L_24)
	.align		4
.L_24:
        /*0094*/ 	.word	index@(_Z15pingpong_kernelPfS_miPmi)
        /*0098*/ 	.word	0x00000012


	//----- nvinfo : EIATTR_FRAME_SIZE
	.align		4
.L_25:
        /*009c*/ 	.byte	0x04, 0x11
        /*009e*/ 	.short	(.L_27 - .L_26)
	.align		4
.L_26:
        /*00a0*/ 	.word	index@($__internal_1_$__cuda_sm20_div_u64)
        /*00a4*/ 	.word	0x00000000


	//----- nvinfo : EIATTR_FRAME_SIZE
	.align		4
.L_27:
        /*00a8*/ 	.byte	0x04, 0x11
        /*00aa*/ 	.short	(.L_29 - .L_28)
	.align		4
.L_28:
        /*00ac*/ 	.word	index@(_Z15pingpong_kernelPfS_miPmi)
        /*00b0*/ 	.word	0x00000000


	//----- nvinfo : EIATTR_REGCOUNT
	.align		4
.L_29:
        /*00b4*/ 	.byte	0x04, 0x2f
        /*00b6*/ 	.short	(.L_31 - .L_30)
	.align		4
.L_30:
        /*00b8*/ 	.word	index@(_Z18sm_affinity_kernelPfmiPmi)
        /*00bc*/ 	.word	0x00000028


	//----- nvinfo : EIATTR_FRAME_SIZE
	.align		4
.L_31:
        /*00c0*/ 	.byte	0x04, 0x11
        /*00c2*/ 	.short	(.L_33 - .L_32)
	.align		4
.L_32:
        /*00c4*/ 	.word	index@($__internal_0_$__cuda_sm20_div_u64)
        /*00c8*/ 	.word	0x00000000


	//----- nvinfo : EIATTR_FRAME_SIZE
	.align		4
.L_33:
        /*00cc*/ 	.byte	0x04, 0x11
        /*00ce*/ 	.short	(.L_35 - .L_34)
	.align		4
.L_34:
        /*00d0*/ 	.word	index@(_Z18sm_affinity_kernelPfmiPmi)
        /*00d4*/ 	.word	0x00000000


	//----- nvinfo : EIATTR_MIN_STACK_SIZE
	.align		4
.L_35:
        /*00d8*/ 	.byte	0x04, 0x12
        /*00da*/ 	.short	(.L_37 - .L_36)
	.align		4
.L_36:
        /*00dc*/ 	.word	index@(_Z18sm_affinity_kernelPfmiPmi)
        /*00e0*/ 	.word	0x00000000


	//----- nvinfo : EIATTR_MIN_STACK_SIZE
	.align		4
.L_37:
        /*00e4*/ 	.byte	0x04, 0x12
        /*00e6*/ 	.short	(.L_39 - .L_38)
	.align		4
.L_38:
        /*00e8*/ 	.word	index@(_Z15pingpong_kernelPfS_miPmi)
        /*00ec*/ 	.word	0x00000000


	//----- nvinfo : EIATTR_MIN_STACK_SIZE
	.align		4
.L_39:
        /*00f0*/ 	.byte	0x04, 0x12
        /*00f2*/ 	.short	(.L_41 - .L_40)
	.align		4
.L_40:
        /*00f4*/ 	.word	index@(_Z24footprint_scaling_kernelPfmPmi)
        /*00f8*/ 	.word	0x00000000


	//----- nvinfo : EIATTR_MIN_STACK_SIZE
	.align		4
.L_41:
        /*00fc*/ 	.byte	0x04, 0x12
        /*00fe*/ 	.short	(.L_43 - .L_42)
	.align		4
.L_42:
        /*0100*/ 	.word	index@(_Z22coherency_write_kernelPfmiPmi)
        /*0104*/ 	.word	0x00000000


	//----- nvinfo : EIATTR_MIN_STACK_SIZE
	.align		4
.L_43:
        /*0108*/ 	.byte	0x04, 0x12
        /*010a*/ 	.short	(.L_45 - .L_44)
	.align		4
.L_44:
        /*010c*/ 	.word	index@(_Z28alternating_partition_kernelPfmiPmi)
        /*0110*/ 	.word	0x00000000


	//----- nvinfo : EIATTR_MIN_STACK_SIZE
	.align		4
.L_45:
        /*0114*/ 	.byte	0x04, 0x12
        /*0116*/ 	.short	(.L_47 - .L_46)
	.align		4
.L_46:
        /*0118*/ 	.word	index@(_Z29cross_partition_access_kernelPfmiPmi)
        /*011c*/ 	.word	0x00000000
.L_47:


//--------------------- .nv.compat                --------------------------
	.section	.nv.compat,"",@"SHT_CUDA_COMPAT_INFO"
	.align	4
        /*0000*/ 	.byte	0x02, 0x09, 0x00, 0x00, 0x02, 0x02, 0x01, 0x00, 0x02, 0x05, 0x05, 0x00, 0x03, 0x07, 0x01, 0x01
        /*0010*/ 	.byte	0x02, 0x03, 0x00, 0x00, 0x02, 0x06, 0x01, 0x00, 0x04, 0x0b, 0x08, 0x00, 0x01, 0x00, 0x00, 0x00
        /*0020*/ 	.byte	0x00, 0x00, 0x00, 0x00


//--------------------- .nv.info._Z18sm_affinity_kernelPfmiPmi --------------------------
	.section	.nv.info._Z18sm_affinity_kernelPfmiPmi,"",@"SHT_CUDA_INFO"
	.sectionflags	@""
	.align	4


	//----- nvinfo : EIATTR_CUDA_API_VERSION
	.align		4
        /*0000*/ 	.byte	0x04, 0x37
        /*0002*/ 	.short	(.L_49 - .L_48)
.L_48:
        /*0004*/ 	.word	0x00000082


	//----- nvinfo : EIATTR_KPARAM_INFO
	.align		4
.L_49:
        /*0008*/ 	.byte	0x04, 0x17
        /*000a*/ 	.short	(.L_51 - .L_50)
.L_50:
        /*000c*/ 	.word	0x00000000
        /*0010*/ 	.short	0x0004
        /*0012*/ 	.short	0x0020
        /*0014*/ 	.byte	0x00, 0xf0, 0x11, 0x00


	//----- nvinfo : EIATTR_KPARAM_INFO
	.align		4
.L_51:
        /*0018*/ 	.byte	0x04, 0x17
        /*001a*/ 	.short	(.L_53 - .L_52)
.L_52:
        /*001c*/ 	.word	0x00000000
        /*0020*/ 	.short	0x0003
        /*0022*/ 	.short	0x0018
        /*0024*/ 	.byte	0x00, 0xf5, 0x21, 0x00


	//----- nvinfo : EIATTR_KPARAM_INFO
	.align		4
.L_53:
        /*0028*/ 	.byte	0x04, 0x17
        /*002a*/ 	.short	(.L_55 - .L_54)
.L_54:
        /*002c*/ 	.word	0x00000000
        /*0030*/ 	.short	0x0002
        /*0032*/ 	.short	0x0010
        /*0034*/ 	.byte	0x00, 0xf0, 0x11, 0x00


	//----- nvinfo : EIATTR_KPARAM_INFO
	.align		4
.L_55:
        /*0038*/ 	.byte	0x04, 0x17
        /*003a*/ 	.short	(.L_57 - .L_56)
.L_56:
        /*003c*/ 	.word	0x00000000
        /*0040*/ 	.short	0x0001
        /*0042*/ 	.short	0x0008
        /*0044*/ 	.byte	0x00, 0xf0, 0x21, 0x00


	//----- nvinfo : EIATTR_KPARAM_INFO
	.align		4
.L_57:
        /*0048*/ 	.byte	0x04, 0x17
        /*004a*/ 	.short	(.L_59 - .L_58)
.L_58:
        /*004c*/ 	.word	0x00000000
        /*0050*/ 	.short	0x0000
        /*0052*/ 	.short	0x0000
        /*0054*/ 	.byte	0x00, 0xf5, 0x21, 0x00


	//----- nvinfo : EIATTR_SPARSE_MMA_MASK
	.align		4
.L_59:
        /*0058*/ 	.byte	0x03, 0x50
        /*005a*/ 	.short	0x0000


	//----- nvinfo : EIATTR_MAXREG_COUNT
	.align		4
        /*005c*/ 	.byte	0x03, 0x1b
        /*005e*/ 	.short	0x00ff


	//----- nvinfo : EIATTR_NUM_BARRIERS
	.align		4
        /*0060*/ 	.byte	0x02, 0x4c
        /*0062*/ 	.byte	0x01
	.zero		1


	//----- nvinfo : EIATTR_MERCURY_ISA_VERSION
	.align		4
        /*0064*/ 	.byte	0x03, 0x5f
        /*0066*/ 	.short	0x0101


	//----- nvinfo : EIATTR_VRC_CTA_INIT_COUNT
	.align		4
        /*0068*/ 	.byte	0x02, 0x4a
	.zero		1
	.zero		1


	//----- nvinfo : EIATTR_EXIT_INSTR_OFFSETS
	.align		4
        /*006c*/ 	.byte	0x04, 0x1c
        /*006e*/ 	.short	(.L_61 - .L_60)


	//   ....[0]....
.L_60:
        /*0070*/ 	.word	0x00001020


	//   ....[1]....
        /*0074*/ 	.word	0x00001070


	//----- nvinfo : EIATTR_CRS_STACK_SIZE
	.align		4
.L_61:
        /*0078*/ 	.byte	0x04, 0x1e
        /*007a*/ 	.short	(.L_63 - .L_62)
.L_62:
        /*007c*/ 	.word	0x00000000


	//----- nvinfo : EIATTR_CBANK_PARAM_SIZE
	.align		4
.L_63:
        /*0080*/ 	.byte	0x03, 0x19
        /*0082*/ 	.short	0x0024


	//----- nvinfo : EIATTR_PARAM_CBANK
	.align		4
        /*0084*/ 	.byte	0x04, 0x0a
        /*0086*/ 	.short	(.L_65 - .L_64)
	.align		4
.L_64:
        /*0088*/ 	.word	index@(.nv.constant0._Z18sm_affinity_kernelPfmiPmi)
        /*008c*/ 	.short	0x0380
        /*008e*/ 	.short	0x0024


	//----- nvinfo : EIATTR_SW_WAR
	.align		4
.L_65:
        /*0090*/ 	.byte	0x04, 0x36
        /*0092*/ 	.short	(.L_67 - .L_66)
.L_66:
        /*0094*/ 	.word	0x00000008
.L_67:


//--------------------- .nv.info._Z15pingpong_kernelPfS_miPmi --------------------------
	.section	.nv.info._Z15pingpong_kernelPfS_miPmi,"",@"SHT_CUDA_INFO"
	.sectionflags	@""
	.align	4


	//----- nvinfo : EIATTR_CUDA_API_VERSION
	.align		4
        /*0000*/ 	.byte	0x04, 0x37
        /*0002*/ 	.short	(.L_69 - .L_68)
.L_68:
        /*0004*/ 	.word	0x00000082


	//----- nvinfo : EIATTR_KPARAM_INFO
	.align		4
.L_69:
        /*0008*/ 	.byte	0x04, 0x17
        /*000a*/ 	.short	(.L_71 - .L_70)
.L_70:
        /*000c*/ 	.word	0x00000000
        /*0010*/ 	.short	0x0005
        /*0012*/ 	.short	0x0028
        /*0014*/ 	.byte	0x00, 0xf0, 0x11, 0x00


	//----- nvinfo : EIATTR_KPARAM_INFO
	.align		4
.L_71:
        /*0018*/ 	.byte	0x04, 0x17
        /*001a*/ 	.short	(.L_73 - .L_72)
.L_72:
        /*001c*/ 	.word	0x00000000
        /*0020*/ 	.short	0x0004
        /*0022*/ 	.short	0x0020
        /*0024*/ 	.byte	0x00, 0xf5, 0x21, 0x00


	//----- nvinfo : EIATTR_KPARAM_INFO
	.align		4
.L_73:
        /*0028*/ 	.byte	0x04, 0x17
        /*002a*/ 	.short	(.L_75 - .L_74)
.L_74:
        /*002c*/ 	.word	0x00000000
        /*0030*/ 	.short	0x0003
        /*0032*/ 	.short	0x0018
        /*0034*/ 	.byte	0x00, 0xf0, 0x11, 0x00


	//----- nvinfo : EIATTR_KPARAM_INFO
	.align		4
.L_75:
        /*0038*/ 	.byte	0x04, 0x17
        /*003a*/ 	.short	(.L_77 - .L_76)
.L_76:
        /*003c*/ 	.word	0x00000000
        /*0040*/ 	.short	0x0002
        /*0042*/ 	.short	0x0010
        /*0044*/ 	.byte	0x00, 0xf0, 0x21, 0x00


	//----- nvinfo : EIATTR_KPARAM_INFO
	.align		4
.L_77:
        /*0048*/ 	.byte	0x04, 0x17
        /*004a*/ 	.short	(.L_79 - .L_78)
.L_78:
        /*004c*/ 	.word	0x00000000
        /*0050*/ 	.short	0x0001
        /*0052*/ 	.short	0x0008
        /*0054*/ 	.byte	0x00, 0xf5, 0x21, 0x00


	//----- nvinfo : EIATTR_KPARAM_INFO
	.align		4
.L_79:
        /*0058*/ 	.byte	0x04, 0x17
        /*005a*/ 	.short	(.L_81 - .L_80)
.L_80:
        /*005c*/ 	.word	0x00000000
        /*0060*/ 	.short	0x0000
        /*0062*/ 	.short	0x0000
        /*0064*/ 	.byte	0x00, 0xf5, 0x21, 0x00


	//----- nvinfo : EIATTR_SPARSE_MMA_MASK
	.align		4
.L_81:
        /*0068*/ 	.byte	0x03, 0x50
        /*006a*/ 	.short	0x0000


	//----- nvinfo : EIATTR_MAXREG_COUNT
	.align		4
        /*006c*/ 	.byte	0x03, 0x1b
        /*006e*/ 	.short	0x00ff


	//----- nvinfo : EIATTR_NUM_BARRIERS
	.align		4
        /*0070*/ 	.byte	0x02, 0x4c
        /*0072*/ 	.byte	0x01
	.zero		1


	//----- nvinfo : EIATTR_MERCURY_ISA_VERSION
	.align		4
        /*0074*/ 	.byte	0x03, 0x5f
        /*0076*/ 	.short	0x0101


	//----- nvinfo : EIATTR_VRC_CTA_INIT_COUNT
	.align		4
        /*0078*/ 	.byte	0x02, 0x4a
	.zero		1
	.zero		1


	//----- nvinfo : EIATTR_EXIT_INSTR_OFFSETS
	.align		4
        /*007c*/ 	.byte	0x04, 0x1c
        /*007e*/ 	.short	(.L_83 - .L_82)


	//   ....[0]....
.L_82:
        /*0080*/ 	.word	0x00000700


	//   ....[1]....
        /*0084*/ 	.word	0x000007e0


	//----- nvinfo : EIATTR_CRS_STACK_SIZE
	.align		4
.L_83:
        /*0088*/ 	.byte	0x04, 0x1e
        /*008a*/ 	.short	(.L_85 - .L_84)
.L_84:
        /*008c*/ 	.word	0x00000000


	//----- nvinfo : EIATTR_CBANK_PARAM_SIZE
	.align		4
.L_85:
        /*0090*/ 	.byte	0x03, 0x19
        /*0092*/ 	.short	0x002c


	//----- nvinfo : EIATTR_PARAM_CBANK
	.align		4
        /*0094*/ 	.byte	0x04, 0x0a
        /*0096*/ 	.short	(.L_87 - .L_86)
	.align		4
.L_86:
        /*0098*/ 	.word	index@(.nv.constant0._Z15pingpong_kernelPfS_miPmi)
        /*009c*/ 	.short	0x0380
        /*009e*/ 	.short	0x002c


	//----- nvinfo : EIATTR_SW_WAR
	.align		4
.L_87:
        /*00a0*/ 	.byte	0x04, 0x36
        /*00a2*/ 	.short	(.L_89 - .L_88)
.L_88:
        /*00a4*/ 	.word	0x00000008
.L_89:


//--------------------- .nv.info._Z24footprint_scaling_kernelPfmPmi --------------------------
	.section	.nv.info._Z24footprint_scaling_kernelPfmPmi,"",@"SHT_CUDA_INFO"
	.sectionflags	@""
	.align	4


	//----- nvinfo : EIATTR_CUDA_API_VERSION
	.align		4
        /*0000*/ 	.byte	0x04, 0x37
        /*0002*/ 	.short	(.L_91 - .L_90)
.L_90:
        /*0004*/ 	.word	0x00000082


	//----- nvinfo : EIATTR_KPARAM_INFO
	.align		4
.L_91:
        /*0008*/ 	.byte	0x04, 0x17
        /*000a*/ 	.short	(.L_93 - .L_92)
.L_92:
        /*000c*/ 	.word	0x00000000
        /*0010*/ 	.short	0x0003
        /*0012*/ 	.short	0x0018
        /*0014*/ 	.byte	0x00, 0xf0, 0x11, 0x00


	//----- nvinfo : EIATTR_KPARAM_INFO
	.align		4
.L_93:
        /*0018*/ 	.byte	0x04, 0x17
        /*001a*/ 	.short	(.L_95 - .L_94)
.L_94:
        /*001c*/ 	.word	0x00000000
        /*0020*/ 	.short	0x0002
        /*0022*/ 	.short	0x0010
        /*0024*/ 	.byte	0x00, 0xf5, 0x21, 0x00


	//----- nvinfo : EIATTR_KPARAM_INFO
	.align		4
.L_95:
        /*0028*/ 	.byte	0x04, 0x17
        /*002a*/ 	.short	(.L_97 - .L_96)
.L_96:
        /*002c*/ 	.word	0x00000000
        /*0030*/ 	.short	0x0001
        /*0032*/ 	.short	0x0008
        /*0034*/ 	.byte	0x00, 0xf0, 0x21, 0x00


	//----- nvinfo : EIATTR_KPARAM_INFO
	.align		4
.L_97:
        /*0038*/ 	.byte	0x04, 0x17
        /*003a*/ 	.short	(.L_99 - .L_98)
.L_98:
        /*003c*/ 	.word	0x00000000
        /*0040*/ 	.short	0x0000
        /*0042*/ 	.short	0x0000
        /*0044*/ 	.byte	0x00, 0xf5, 0x21, 0x00


	//----- nvinfo : EIATTR_SPARSE_MMA_MASK
	.align		4
.L_99:
        /*0048*/ 	.byte	0x03, 0x50
        /*004a*/ 	.short	0x0000


	//----- nvinfo : EIATTR_MAXREG_COUNT
	.align		4
        /*004c*/ 	.byte	0x03, 0x1b
        /*004e*/ 	.short	0x00ff


	//----- nvinfo : EIATTR_NUM_BARRIERS
	.align		4
        /*0050*/ 	.byte	0x02, 0x4c
        /*0052*/ 	.byte	0x01
	.zero		1


	//----- nvinfo : EIATTR_MERCURY_ISA_VERSION
	.align		4
        /*0054*/ 	.byte	0x03, 0x5f
        /*0056*/ 	.short	0x0101


	//----- nvinfo : EIATTR_VRC_CTA_INIT_COUNT
	.align		4
        /*0058*/ 	.byte	0x02, 0x4a
	.zero		1
	.zero		1


	//----- nvinfo : EIATTR_EXIT_INSTR_OFFSETS
	.align		4
        /*005c*/ 	.byte	0x04, 0x1c
        /*005e*/ 	.short	(.L_101 - .L_100)


	//   ....[0]....
.L_100:
        /*0060*/ 	.word	0x000003c0


	//   ....[1]....
        /*0064*/ 	.word	0x00000600


	//----- nvinfo : EIATTR_CRS_STACK_SIZE
	.align		4
.L_101:
        /*0068*/ 	.byte	0x04, 0x1e
        /*006a*/ 	.short	(.L_103 - .L_102)
.L_102:
        /*006c*/ 	.word	0x00000000


	//----- nvinfo : EIATTR_CBANK_PARAM_SIZE
	.align		4
.L_103:
        /*0070*/ 	.byte	0x03, 0x19
        /*0072*/ 	.short	0x001c


	//----- nvinfo : EIATTR_PARAM_CBANK
	.align		4
        /*0074*/ 	.byte	0x04, 0x0a
        /*0076*/ 	.short	(.L_105 - .L_104)
	.align		4
.L_104:
        /*0078*/ 	.word	index@(.nv.constant0._Z24footprint_scaling_kernelPfmPmi)
        /*007c*/ 	.short	0x0380
        /*007e*/ 	.short	0x001c


	//----- nvinfo : EIATTR_SW_WAR
	.align		4
.L_105:
        /*0080*/ 	.byte	0x04, 0x36
        /*0082*/ 	.short	(.L_107 - .L_106)
.L_106:
        /*0084*/ 	.word	0x00000008
.L_107:


//--------------------- .nv.info._Z22coherency_write_kernelPfmiPmi --------------------------
	.section	.nv.info._Z22coherency_write_kernelPfmiPmi,"",@"SHT_CUDA_INFO"
	.sectionflags	@""
	.align	4


	//----- nvinfo : EIATTR_CUDA_API_VERSION
	.align		4
        /*0000*/ 	.byte	0x04, 0x37
        /*0002*/ 	.short	(.L_109 - .L_108)
.L_108:
        /*0004*/ 	.word	0x00000082


	//----- nvinfo : EIATTR_KPARAM_INFO
	.align		4
.L_109:
        /*0008*/ 	.byte	0x04, 0x17
        /*000a*/ 	.short	(.L_111 - .L_110)
.L_110:
        /*000c*/ 	.word	0x00000000
        /*0010*/ 	.short	0x0004
        /*0012*/ 	.short	0x0020
        /*0014*/ 	.byte	0x00, 0xf0, 0x11, 0x00


	//----- nvinfo : EIATTR_KPARAM_INFO
	.align		4
.L_111:
        /*0018*/ 	.byte	0x04, 0x17
        /*001a*/ 	.short	(.L_113 - .L_112)
.L_112:
        /*001c*/ 	.word	0x00000000
        /*0020*/ 	.short	0x0003
        /*0022*/ 	.short	0x0018
        /*0024*/ 	.byte	0x00, 0xf5, 0x21, 0x00


	//----- nvinfo : EIATTR_KPARAM_INFO
	.align		4
.L_113:
        /*0028*/ 	.byte	0x04, 0x17
        /*002a*/ 	.short	(.L_115 - .L_114)
.L_114:
        /*002c*/ 	.word	0x00000000
        /*0030*/ 	.short	0x0002
        /*0032*/ 	.short	0x0010
        /*0034*/ 	.byte	0x00, 0xf0, 0x11, 0x00


	//----- nvinfo : EIATTR_KPARAM_INFO
	.align		4
.L_115:
        /*0038*/ 	.byte	0x04, 0x17
        /*003a*/ 	.short	(.L_117 - .L_116)
.L_116:
        /*003c*/ 	.word	0x00000000
        /*0040*/ 	.short	0x0001
        /*0042*/ 	.short	0x0008
        /*0044*/ 	.byte	0x00, 0xf0, 0x21, 0x00


	//----- nvinfo : EIATTR_KPARAM_INFO
	.align		4
.L_117:
        /*0048*/ 	.byte	0x04, 0x17
        /*004a*/ 	.short	(.L_119 - .L_118)
.L_118:
        /*004c*/ 	.word	0x00000000
        /*0050*/ 	.short	0x0000
        /*0052*/ 	.short	0x0000
        /*0054*/ 	.byte	0x00, 0xf5, 0x21, 0x00


	//----- nvinfo : EIATTR_SPARSE_MMA_MASK
	.align		4
.L_119:
        /*0058*/ 	.byte	0x03, 0x50
        /*005a*/ 	.short	0x0000


	//----- nvinfo : EIATTR_MAXREG_COUNT
	.align		4
        /*005c*/ 	.byte	0x03, 0x1b
        /*005e*/ 	.short	0x00ff


	//----- nvinfo : EIATTR_NUM_BARRIERS
	.align		4
        /*0060*/ 	.byte	0x02, 0x4c
        /*0062*/ 	.byte	0x01
	.zero		1


	//----- nvinfo : EIATTR_MERCURY_ISA_VERSION
	.align		4
        /*0064*/ 	.byte	0x03, 0x5f
        /*0066*/ 	.short	0x0101


	//----- nvinfo : EIATTR_VRC_CTA_INIT_COUNT
	.align		4
        /*0068*/ 	.byte	0x02, 0x4a
	.zero		1
	.zero		1


	//----- nvinfo : EIATTR_EXIT_INSTR_OFFSETS
	.align		4
        /*006c*/ 	.byte	0x04, 0x1c
        /*006e*/ 	.short	(.L_121 - .L_120)


	//   ....[0]....
.L_120:
        /*0070*/ 	.word	0x000010f0


	//   ....[1]....
        /*0074*/ 	.word	0x000011a0


	//----- nvinfo : EIATTR_CRS_STACK_SIZE
	.align		4
.L_121:
        /*0078*/ 	.byte	0x04, 0x1e
        /*007a*/ 	.short	(.L_123 - .L_122)
.L_122:
        /*007c*/ 	.word	0x00000000


	//----- nvinfo : EIATTR_CBANK_PARAM_SIZE
	.align		4
.L_123:
        /*0080*/ 	.byte	0x03, 0x19
        /*0082*/ 	.short	0x0024


	//----- nvinfo : EIATTR_PARAM_CBANK
	.align		4
        /*0084*/ 	.byte	0x04, 0x0a
        /*0086*/ 	.short	(.L_125 - .L_124)
	.align		4
.L_124:
        /*0088*/ 	.word	index@(.nv.constant0._Z22coherency_write_kernelPfmiPmi)
        /*008c*/ 	.short	0x0380
        /*008e*/ 	.short	0x0024


	//----- nvinfo : EIATTR_SW_WAR
	.align		4
.L_125:
        /*0090*/ 	.byte	0x04, 0x36
        /*0092*/ 	.short	(.L_127 - .L_126)
.L_126:
        /*0094*/ 	.word	0x00000008
.L_127:


//--------------------- .nv.info._Z28alternating_partition_kernelPfmiPmi --------------------------
	.section	.nv.info._Z28alternating_partition_kernelPfmiPmi,"",@"SHT_CUDA_INFO"
	.sectionflags	@""
	.align	4


	//----- nvinfo : EIATTR_CUDA_API_VERSION
	.align		4
        /*0000*/ 	.byte	0x04, 0x37
        /*0002*/ 	.short	(.L_129 - .L_128)
.L_128:
        /*0004*/ 	.word	0x00000082


	//----- nvinfo : EIATTR_KPARAM_INFO
	.align		4
.L_129:
        /*0008*/ 	.byte	0x04, 0x17
        /*000a*/ 	.short	(.L_131 - .L_130)
.L_130:
        /*000c*/ 	.word	0x00000000
        /*0010*/ 	.short	0x0004
        /*0012*/ 	.short	0x0020
        /*0014*/ 	.byte	0x00, 0xf0, 0x11, 0x00


	//----- nvinfo : EIATTR_KPARAM_INFO
	.align		4
.L_131:
        /*0018*/ 	.byte	0x04, 0x17
        /*001a*/ 	.short	(.L_133 - .L_132)
.L_132:
        /*001c*/ 	.word	0x00000000
        /*0020*/ 	.short	0x0003
        /*0022*/ 	.short	0x0018
        /*0024*/ 	.byte	0x00, 0xf5, 0x21, 0x00


	//----- nvinfo : EIATTR_KPARAM_INFO
	.align		4
.L_133:
        /*0028*/ 	.byte	0x04, 0x17
        /*002a*/ 	.short	(.L_135 - .L_134)
.L_134:
        /*002c*/ 	.word	0x00000000
        /*0030*/ 	.short	0x0002
        /*0032*/ 	.short	0x0010
        /*0034*/ 	.byte	0x00, 0xf0, 0x11, 0x00


	//----- nvinfo : EIATTR_KPARAM_INFO
	.align		4
.L_135:
        /*0038*/ 	.byte	0x04, 0x17
        /*003a*/ 	.short	(.L_137 - .L_136)
.L_136:
        /*003c*/ 	.word	0x00000000
        /*0040*/ 	.short	0x0001
        /*0042*/ 	.short	0x0008
        /*0044*/ 	.byte	0x00, 0xf0, 0x21, 0x00


	//----- nvinfo : EIATTR_KPARAM_INFO
	.align		4
.L_137:
        /*0048*/ 	.byte	0x04, 0x17
        /*004a*/ 	.short	(.L_139 - .L_138)
.L_138:
        /*004c*/ 	.word	0x00000000
        /*0050*/ 	.short	0x0000
        /*0052*/ 	.short	0x0000
        /*0054*/ 	.byte	0x00, 0xf5, 0x21, 0x00


	//----- nvinfo : EIATTR_SPARSE_MMA_MASK
	.align		4
.L_139:
        /*0058*/ 	.byte	0x03, 0x50
        /*005a*/ 	.short	0x0000


	//----- nvinfo : EIATTR_MAXREG_COUNT
	.align		4
        /*005c*/ 	.byte	0x03, 0x1b
        /*005e*/ 	.short	0x00ff


	//----- nvinfo : EIATTR_NUM_BARRIERS
	.align		4
        /*0060*/ 	.byte	0x02, 0x4c
        /*0062*/ 	.byte	0x01
	.zero		1


	//----- nvinfo : EIATTR_MERCURY_ISA_VERSION
	.align		4
        /*0064*/ 	.byte	0x03, 0x5f
        /*0066*/ 	.short	0x0101


	//----- nvinfo : EIATTR_VRC_CTA_INIT_COUNT
	.align		4
        /*0068*/ 	.byte	0x02, 0x4a
	.zero		1
	.zero		1


	//----- nvinfo : EIATTR_EXIT_INSTR_OFFSETS
	.align		4
        /*006c*/ 	.byte	0x04, 0x1c
        /*006e*/ 	.short	(.L_141 - .L_140)


	//   ....[0]....
.L_140:
        /*0070*/ 	.word	0x00004f90


	//   ....[1]....
        /*0074*/ 	.word	0x00004fe0


	//----- nvinfo : EIATTR_CRS_STACK_SIZE
	.align		4
.L_141:
        /*0078*/ 	.byte	0x04, 0x1e
        /*007a*/ 	.short	(.L_143 - .L_142)
.L_142:
        /*007c*/ 	.word	0x00000000


	//----- nvinfo : EIATTR_CBANK_PARAM_SIZE
	.align		4
.L_143:
        /*0080*/ 	.byte	0x03, 0x19
        /*0082*/ 	.short	0x0024


	//----- nvinfo : EIATTR_PARAM_CBANK
	.align		4
        /*0084*/ 	.byte	0x04, 0x0a
        /*0086*/ 	.short	(.L_145 - .L_144)
	.align		4
.L_144:
        /*0088*/ 	.word	index@(.nv.constant0._Z28alternating_partition_kernelPfmiPmi)
        /*008c*/ 	.short	0x0380
        /*008e*/ 	.short	0x0024


	//----- nvinfo : EIATTR_SW_WAR
	.align		4
.L_145:
        /*0090*/ 	.byte	0x04, 0x36
        /*0092*/ 	.short	(.L_147 - .L_146)
.L_146:
        /*0094*/ 	.word	0x00000008
.L_147:


//--------------------- .nv.info._Z29cross_partition_access_kernelPfmiPmi --------------------------
	.section	.nv.info._Z29cross_partition_access_kernelPfmiPmi,"",@"SHT_CUDA_INFO"
	.sectionflags	@""
	.align	4


	//----- nvinfo : EIATTR_CUDA_API_VERSION
	.align		4
        /*0000*/ 	.byte	0x04, 0x37
        /*0002*/ 	.short	(.L_149 - .L_148)
.L_148:
        /*0004*/ 	.word	0x00000082


	//----- nvinfo : EIATTR_KPARAM_INFO
	.align		4
.L_149:
        /*0008*/ 	.byte	0x04, 0x17
        /*000a*/ 	.short	(.L_151 - .L_150)
.L_150:
        /*000c*/ 	.word	0x00000000
        /*0010*/ 	.short	0x0004
        /*0012*/ 	.short	0x0020
        /*0014*/ 	.byte	0x00, 0xf0, 0x11, 0x00


	//----- nvinfo : EIATTR_KPARAM_INFO
	.align		4
.L_151:
        /*0018*/ 	.byte	0x04, 0x17
        /*001a*/ 	.short	(.L_153 - .L_152)
.L_152:
        /*001c*/ 	.word	0x00000000
        /*0020*/ 	.short	0x0003
        /*0022*/ 	.short	0x0018
        /*0024*/ 	.byte	0x00, 0xf5, 0x21, 0x00


	//----- nvinfo : EIATTR_KPARAM_INFO
	.align		4
.L_153:
        /*0028*/ 	.byte	0x04, 0x17
        /*002a*/ 	.short	(.L_155 - .L_154)
.L_154:
        /*002c*/ 	.word	0x00000000
        /*0030*/ 	.short	0x0002
        /*0032*/ 	.short	0x0010
        /*0034*/ 	.byte	0x00, 0xf0, 0x11, 0x00


	//----- nvinfo : EIATTR_KPARAM_INFO
	.align		4
.L_155:
        /*0038*/ 	.byte	0x04, 0x17
        /*003a*/ 	.short	(.L_157 - .L_156)
.L_156:
        /*003c*/ 	.word	0x00000000
        /*0040*/ 	.short	0x0001
        /*0042*/ 	.short	0x0008
        /*0044*/ 	.byte	0x00, 0xf0, 0x21, 0x00


	//----- nvinfo : EIATTR_KPARAM_INFO
	.align		4
.L_157:
        /*0048*/ 	.byte	0x04, 0x17
        /*004a*/ 	.short	(.L_159 - .L_158)
.L_158:
        /*004c*/ 	.word	0x00000000
        /*0050*/ 	.short	0x0000
        /*0052*/ 	.short	0x0000
        /*0054*/ 	.byte	0x00, 0xf5, 0x21, 0x00


	//----- nvinfo : EIATTR_SPARSE_MMA_MASK
	.align		4
.L_159:
        /*0058*/ 	.byte	0x03, 0x50
        /*005a*/ 	.short	0x0000


	//----- nvinfo : EIATTR_MAXREG_COUNT
	.align		4
        /*005c*/ 	.byte	0x03, 0x1b
        /*005e*/ 	.short	0x00ff


	//----- nvinfo : EIATTR_NUM_BARRIERS
	.align		4
        /*0060*/ 	.byte	0x02, 0x4c
        /*0062*/ 	.byte	0x01
	.zero		1


	//----- nvinfo : EIATTR_MERCURY_ISA_VERSION
	.align		4
        /*0064*/ 	.byte	0x03, 0x5f
        /*0066*/ 	.short	0x0101


	//----- nvinfo : EIATTR_VRC_CTA_INIT_COUNT
	.align		4
        /*0068*/ 	.byte	0x02, 0x4a
	.zero		1
	.zero		1


	//----- nvinfo : EIATTR_EXIT_INSTR_OFFSETS
	.align		4
        /*006c*/ 	.byte	0x04, 0x1c
        /*006e*/ 	.short	(.L_161 - .L_160)


	//   ....[0]....
.L_160:
        /*0070*/ 	.word	0x00001170


	//   ....[1]....
        /*0074*/ 	.word	0x000011c0


	//----- nvinfo : EIATTR_CRS_STACK_SIZE
	.align		4
.L_161:
        /*0078*/ 	.byte	0x04, 0x1e
        /*007a*/ 	.short	(.L_163 - .L_162)
.L_162:
        /*007c*/ 	.word	0x00000000


	//----- nvinfo : EIATTR_CBANK_PARAM_SIZE
	.align		4
.L_163:
        /*0080*/ 	.byte	0x03, 0x19
        /*0082*/ 	.short	0x0024


	//----- nvinfo : EIATTR_PARAM_CBANK
	.align		4
        /*0084*/ 	.byte	0x04, 0x0a
        /*0086*/ 	.short	(.L_165 - .L_164)
	.align		4
.L_164:
        /*0088*/ 	.word	index@(.nv.constant0._Z29cross_partition_access_kernelPfmiPmi)
        /*008c*/ 	.short	0x0380
        /*008e*/ 	.short	0x0024


	//----- nvinfo : EIATTR_SW_WAR
	.align		4
.L_165:
        /*0090*/ 	.byte	0x04, 0x36
        /*0092*/ 	.short	(.L_167 - .L_166)
.L_166:
        /*0094*/ 	.word	0x00000008
.L_167:


//--------------------- .nv.callgraph             --------------------------
	.section	.nv.callgraph,"",@"SHT_CUDA_CALLGRAPH"
	.align	4
	.sectionentsize	8
	.align		4
        /*0000*/ 	.word	0x00000000
	.align		4
        /*0004*/ 	.word	0xffffffff
	.align		4
        /*0008*/ 	.word	0x00000000
	.align		4
        /*000c*/ 	.word	0xfffffffe
	.align		4
        /*0010*/ 	.word	0x00000000
	.align		4
        /*0014*/ 	.word	0xfffffffd
	.align		4
        /*0018*/ 	.word	0x00000000
	.align		4
        /*001c*/ 	.word	0xfffffffc


//--------------------- .text._Z18sm_affinity_kernelPfmiPmi --------------------------
	.section	.text._Z18sm_affinity_kernelPfmiPmi,"ax",@progbits
	.align	128
        .global         _Z18sm_affinity_kernelPfmiPmi
        .type           _Z18sm_affinity_kernelPfmiPmi,@function
        .size           _Z18sm_affinity_kernelPfmiPmi,(.L_x_157 - _Z18sm_affinity_kernelPfmiPmi)
        .other          _Z18sm_affinity_kernelPfmiPmi,@"STO_CUDA_ENTRY STV_DEFAULT"
_Z18sm_affinity_kernelPfmiPmi:
.text._Z18sm_affinity_kernelPfmiPmi:
[----:B------:R-:W-:Y:S01]  /*0000*/  LDC R1, c[0x0][0x37c] ;  /* 0x0000df00ff017b82 */ /* 0x000fe20000000800 */
[----:B------:R-:W0:Y:S02]  /*0010*/  S2R R0, SR_TID.X ;  /* 0x0000000000007919 */ /* 0x000e240000002100 */
[----:B0-----:R-:W-:-:S13]  /*0020*/  ISETP.NE.AND P0, PT, R0, RZ, PT ;  /* 0x000000ff0000720c */ /* 0x001fda0003f05270 */
[----:B------:R-:W-:Y:S01]  /*0030*/  @!P0 CS2R R2, SR_CLOCKLO ;  /* 0x0000000000028805 */ /* 0x000fe20000015000 */
[----:B------:R-:W0:Y:S01]  /*0040*/  @!P0 S2R R5, SR_CgaCtaId ;  /* 0x0000000000058919 */ /* 0x000e220000008800 */
[----:B------:R-:W1:Y:S01]  /*0050*/  LDCU.64 UR8, c[0x0][0x388] ;  /* 0x00007100ff0877ac */ /* 0x000e620008000a00 */
[----:B------:R-:W-:Y:S01]  /*0060*/  @!P0 MOV R4, 0x400 ;  /* 0x0000040000048802 */ /* 0x000fe20000000f00 */
[----:B------:R-:W2:Y:S01]  /*0070*/  LDC R25, c[0x0][0x370] ;  /* 0x0000dc00ff197b82 */ /* 0x000ea20000000800 */
[----:B------:R-:W-:Y:S01]  /*0080*/  UMOV UR5, URZ ;  /* 0x000000ff00057c82 */ /* 0x000fe20008000000 */
[----:B-1----:R-:W-:Y:S02]  /*0090*/  USHF.R.U32.HI UR6, URZ, 0x1, UR9 ;  /* 0x00000001ff067899 */ /* 0x002fe40008011609 */
[----:B------:R-:W-:Y:S02]  /*00a0*/  USHF.R.U64 UR8, UR8, 0x1, UR9 ;  /* 0x0000000108087899 */ /* 0x000fe40008001209 */
[----:B------:R-:W-:Y:S01]  /*00b0*/  ULOP3.LUT UP0, URZ, UR6, 0x7fffffff, URZ, 0xc0, !UPT ;  /* 0x7fffffff06ff7892 */ /* 0x000fe2000f80c0ff */
[----:B0-----:R-:W-:-:S05]  /*00c0*/  @!P0 LEA R5, R5, R4, 0x18 ;  /* 0x0000000405058211 */ /* 0x001fca00078ec0ff */
[----:B------:R0:W-:Y:S01]  /*00d0*/  @!P0 STS.64 [R5], R2 ;  /* 0x0000000205008388 */ /* 0x0001e20000000a00 */
[----:B------:R-:W-:Y:S06]  /*00e0*/  BAR.SYNC.DEFER_BLOCKING 0x0 ;  /* 0x0000000000007b1d */ /* 0x000fec0000010000 */
[----:B------:R-:W-:Y:S05]  /*00f0*/  BRA.U UP0, `(.L_x_0) ;  /* 0x0000000100507547 */ /* 0x000fea000b800000 */
[----:B--2---:R-:W1:Y:S01]  /*0100*/  I2F.U32.RP R4, R25 ;  /* 0x0000001900047306 */ /* 0x004e620000209000 */
[----:B------:R-:W-:Y:S01]  /*0110*/  ISETP.NE.U32.AND P2, PT, R25, RZ, PT ;  /* 0x000000ff1900720c */ /* 0x000fe20003f45070 */
[----:B------:R-:W-:-:S06]  /*0120*/  IMAD.MOV.U32 R15, RZ, RZ, RZ ;  /* 0x000000ffff0f7224 */ /* 0x000fcc00078e00ff */
[----:B-1----:R-:W0:Y:S02]  /*0130*/  MUFU.RCP R4, R4 ;  /* 0x0000000400047308 */ /* 0x002e240000001000 */
[----:B0-----:R-:W-:-:S06]  /*0140*/  VIADD R2, R4, 0xffffffe ;  /* 0x0ffffffe04027836 */ /* 0x001fcc0000000000 */
[----:B------:R0:W1:Y:S02]  /*0150*/  F2I.FTZ.U32.TRUNC.NTZ R3, R2 ;  /* 0x0000000200037305 */ /* 0x000064000021f000 */
[----:B0-----:R-:W-:Y:S02]  /*0160*/  IMAD.MOV.U32 R2, RZ, RZ, RZ ;  /* 0x000000ffff027224 */ /* 0x001fe400078e00ff */
[----:B-1----:R-:W-:-:S04]  /*0170*/  IMAD.MOV R6, RZ, RZ, -R3 ;  /* 0x000000ffff067224 */ /* 0x002fc800078e0a03 */
[----:B------:R-:W-:-:S04]  /*0180*/  IMAD R5, R6, R25, RZ ;  /* 0x0000001906057224 */ /* 0x000fc800078e02ff */
[----:B------:R-:W-:-:S06]  /*0190*/  IMAD.HI.U32 R3, R3, R5, R2 ;  /* 0x0000000503037227 */ /* 0x000fcc00078e0002 */
[----:B------:R-:W-:-:S04]  /*01a0*/  IMAD.HI.U32 R14, R3, UR8, RZ ;  /* 0x00000008030e7c27 */ /* 0x000fc8000f8e00ff */
[----:B------:R-:W-:-:S04]  /*01b0*/  IMAD.MOV R6, RZ, RZ, -R14 ;  /* 0x000000ffff067224 */ /* 0x000fc800078e0a0e */
[----:B------:R-:W-:-:S05]  /*01c0*/  IMAD R3, R25, R6, UR8 ;  /* 0x0000000819037e24 */ /* 0x000fca000f8e0206 */
[----:B------:R-:W-:-:S13]  /*01d0*/  ISETP.GE.U32.AND P0, PT, R3, R25, PT ;  /* 0x000000190300720c */ /* 0x000fda0003f06070 */
[----:B------:R-:W-:Y:S02]  /*01e0*/  @P0 IMAD.IADD R3, R3, 0x1, -R25 ;  /* 0x0000000103030824 */ /* 0x000fe400078e0a19 */
[----:B------:R-:W-:-:S03]  /*01f0*/  @P0 VIADD R14, R14, 0x1 ;  /* 0x000000010e0e0836 */ /* 0x000fc60000000000 */
[----:B------:R-:W-:-:S13]  /*0200*/  ISETP.GE.U32.AND P1, PT, R3, R25, PT ;  /* 0x000000190300720c */ /* 0x000fda0003f26070 */
[----:B------:R-:W-:Y:S01]  /*0210*/  @P1 VIADD R14, R14, 0x1 ;  /* 0x000000010e0e1836 */ /* 0x000fe20000000000 */
[----:B------:R-:W-:Y:S01]  /*0220*/  @!P2 LOP3.LUT R14, RZ, R25, RZ, 0x33, !PT ;  /* 0x00000019ff0ea212 */ /* 0x000fe200078e33ff */
[----:B------:R-:W-:Y:S06]  /*0230*/  BRA `(.L_x_1) ;  /* 0x0000000000187947 */ /* 0x000fec0003800000 */
.L_x_0:
[----:B------:R-:W-:Y:S01]  /*0240*/  IMAD.U32 R4, RZ, RZ, UR8 ;  /* 0x00000008ff047e24 */ /* 0x000fe2000f8e00ff */
[----:B------:R-:W-:Y:S01]  /*0250*/  MOV R24, 0x280 ;  /* 0x0000028000187802 */ /* 0x000fe20000000f00 */
[----:B0-----:R-:W-:-:S07]  /*0260*/  IMAD.U32 R5, RZ, RZ, UR6 ;  /* 0x00000006ff057e24 */ /* 0x001fce000f8e00ff */
[----:B--2---:R-:W-:Y:S05]  /*0270*/  CALL.REL.NOINC `($__internal_0_$__cuda_sm20_div_u64) ;  /* 0x0000000c00807944 */ /* 0x004fea0003c00000 */
[----:B------:R-:W-:Y:S02]  /*0280*/  IMAD.MOV.U32 R14, RZ, RZ, R12 ;  /* 0x000000ffff0e7224 */ /* 0x000fe400078e000c */
[----:B------:R-:W-:-:S07]  /*0290*/  IMAD.MOV.U32 R15, RZ, RZ, R13 ;  /* 0x000000ffff0f7224 */ /* 0x000fce00078e000d */
.L_x_1:
[----:B------:R-:W0:Y:S01]  /*02a0*/  LDCU UR4, c[0x0][0x3a0] ;  /* 0x00007400ff0477ac */ /* 0x000e220008000800 */
[----:B------:R-:W1:Y:S01]  /*02b0*/  S2UR UR10, SR_CTAID.X ;  /* 0x00000000000a79c3 */ /* 0x000e620000002500 */
[----:B------:R-:W-:Y:S01]  /*02c0*/  PLOP3.LUT P0, PT, PT, PT, PT, 0x8, 0x80 ;  /* 0x000000000080781c */ /* 0x000fe20003f0e170 */
[----:B------:R-:W2:Y:S01]  /*02d0*/  LDCU.64 UR12, c[0x0][0x358] ;  /* 0x00006b00ff0c77ac */ /* 0x000ea20008000a00 */
[----:B0-----:R-:W-:-:S09]  /*02e0*/  UISETP.GE.AND UP0, UPT, UR4, 0x1, UPT ;  /* 0x000000010400788c */ /* 0x001fd2000bf06270 */
[----:B-12---:R-:W-:Y:S05]  /*02f0*/  BRA.U !UP0, `(.L_x_2) ;  /* 0x0000000d08007547 */ /* 0x006fea000b800000 */
[----:B------:R-:W0:Y:S01]  /*0300*/  LDCU UR11, c[0x0][0x360] ;  /* 0x00006c00ff0b77ac */ /* 0x000e220008000800 */
[----:B------:R-:W-:Y:S01]  /*0310*/  IMAD.MOV.U32 R26, RZ, RZ, RZ ;  /* 0x000000ffff1a7224 */ /* 0x000fe200078e00ff */
[----:B------:R-:W1:Y:S01]  /*0320*/  LDCU UR7, c[0x0][0x390] ;  /* 0x00007200ff0777ac */ /* 0x000e620008000800 */
[----:B0-----:R-:W0:Y:S01]  /*0330*/  I2F.U32.RP R6, UR11 ;  /* 0x0000000b00067d06 */ /* 0x001e220008209000 */
[----:B------:R-:W-:Y:S01]  /*0340*/  VIADD R2, R0, UR11 ;  /* 0x0000000b00027c36 */ /* 0x000fe20008000000 */
[----:B-1----:R-:W-:-:S04]  /*0350*/  USHF.R.S32.HI UR4, URZ, 0x1f, UR7 ;  /* 0x0000001fff047899 */ /* 0x002fc80008011407 */
[C---:B------:R-:W-:Y:S01]  /*0360*/  ISETP.GE.U32.AND P0, PT, R2.reuse, 0x200, PT ;  /* 0x000002000200780c */ /* 0x040fe20003f06070 */
[----:B------:R-:W-:Y:S01]  /*0370*/  UIMAD UR9, UR6, UR7, URZ ;  /* 0x00000007060972a4 */ /* 0x000fe2000f8e02ff */
[----:B------:R-:W-:Y:S01]  /*0380*/  VIMNMX.U32 R3, PT, PT, R2, 0x200, !PT ;  /* 0x0000020002037848 */ /* 0x000fe20007fe0000 */
[----:B------:R-:W-:Y:S01]  /*0390*/  UIMAD.WIDE.U32 UR6, UR8, UR7, URZ ;  /* 0x00000007080672a5 */ /* 0x000fe2000f8e00ff */
[----:B------:R-:W-:Y:S01]  /*03a0*/  SEL R11, RZ, 0x1, P0 ;  /* 0x00000001ff0b7807 */ /* 0x000fe20000000000 */
[----:B------:R-:W-:-:S03]  /*03b0*/  UIMAD UR4, UR4, UR8, UR9 ;  /* 0x00000008040472a4 */ /* 0x000fc6000f8e0209 */
[----:B------:R-:W-:Y:S01]  /*03c0*/  IADD3 R3, PT, PT, R3, -R2, -R11 ;  /* 0x8000000203037210 */ /* 0x000fe20007ffe80b */
[----:B0-----:R-:W0:Y:S01]  /*03d0*/  MUFU.RCP R6, R6 ;  /* 0x0000000600067308 */ /* 0x001e220000001000 */
[----:B------:R-:W-:Y:S01]  /*03e0*/  UIADD3 UR4, UPT, UPT, UR7, UR4, URZ ;  /* 0x0000000407047290 */ /* 0x000fe2000fffe0ff */
[----:B------:R-:W-:Y:S02]  /*03f0*/  IMAD.U32 R16, RZ, RZ, UR6 ;  /* 0x00000006ff107e24 */ /* 0x000fe4000f8e00ff */
[----:B------:R-:W-:Y:S01]  /*0400*/  IMAD.U32 R17, RZ, RZ, UR7 ;  /* 0x00000007ff117e24 */ /* 0x000fe2000f8e00ff */
[----:B------:R-:W1:Y:S02]  /*0410*/  LDCU.64 UR6, c[0x0][0x380] ;  /* 0x00007000ff0677ac */ /* 0x000e640008000a00 */
[----:B------:R-:W-:Y:S01]  /*0420*/  IMAD.U32 R17, RZ, RZ, UR4 ;  /* 0x00000004ff117e24 */ /* 0x000fe2000f8e00ff */
[----:B------:R-:W-:Y:S01]  /*0430*/  UMOV UR4, URZ ;  /* 0x000000ff00047c82 */ /* 0x000fe20008000000 */
[----:B------:R-:W-:-:S04]  /*0440*/  IMAD.WIDE.U32 R16, R14, UR10, R16 ;  /* 0x0000000a0e107c25 */ /* 0x000fc8000f8e0010 */
[----:B0-----:R-:W-:-:S04]  /*0450*/  VIADD R4, R6, 0xffffffe ;  /* 0x0ffffffe06047836 */ /* 0x001fc80000000000 */
[----:B------:R0:W2:Y:S02]  /*0460*/  F2I.FTZ.U32.TRUNC.NTZ R5, R4 ;  /* 0x0000000400057305 */ /* 0x0000a4000021f000 */
[----:B0-----:R-:W-:Y:S02]  /*0470*/  IMAD.MOV.U32 R4, RZ, RZ, RZ ;  /* 0x000000ffff047224 */ /* 0x001fe400078e00ff */
[----:B--2---:R-:W-:-:S04]  /*0480*/  IMAD.MOV R7, RZ, RZ, -R5 ;  /* 0x000000ffff077224 */ /* 0x004fc800078e0a05 */
[----:B------:R-:W-:-:S04]  /*0490*/  IMAD R7, R7, UR11, RZ ;  /* 0x0000000b07077c24 */ /* 0x000fc8000f8e02ff */
[----:B------:R-:W-:Y:S01]  /*04a0*/  IMAD.HI.U32 R6, R5, R7, R4 ;  /* 0x0000000705067227 */ /* 0x000fe200078e0004 */
[----:B------:R-:W-:-:S04]  /*04b0*/  IADD3 R7, P1, PT, R0, UR11, RZ ;  /* 0x0000000b00077c10 */ /* 0x000fc8000ff3e0ff */
[----:B------:R-:W-:Y:S01]  /*04c0*/  ISETP.GE.U32.AND P0, PT, R7, R14, PT ;  /* 0x0000000e0700720c */ /* 0x000fe20003f06070 */
[----:B------:R-:W-:Y:S01]  /*04d0*/  IMAD.HI.U32 R12, R6, R3, RZ ;  /* 0x00000003060c7227 */ /* 0x000fe200078e00ff */
[----:B------:R-:W-:-:S03]  /*04e0*/  ISETP.GT.U32.AND P2, PT, R14, R7, PT ;  /* 0x000000070e00720c */ /* 0x000fc60003f44070 */
[----:B------:R-:W-:Y:S02]  /*04f0*/  IMAD.MOV R4, RZ, RZ, -R12 ;  /* 0x000000ffff047224 */ /* 0x000fe400078e0a0c */
[----:B------:R-:W-:Y:S02]  /*0500*/  IMAD.X R9, RZ, RZ, RZ, P1 ;  /* 0x000000ffff097224 */ /* 0x000fe400008e06ff */
[----:B------:R-:W-:Y:S02]  /*0510*/  IMAD R5, R4, UR11, R3 ;  /* 0x0000000b04057c24 */ /* 0x000fe4000f8e0203 */
[----:B------:R-:W-:Y:S01]  /*0520*/  VIADD R6, R2, UR11 ;  /* 0x0000000b02067c36 */ /* 0x000fe20008000000 */
[----:B------:R-:W-:Y:S02]  /*0530*/  ISETP.GE.U32.AND.EX P0, PT, R9, R15, PT, P0 ;  /* 0x0000000f0900720c */ /* 0x000fe40003f06100 */
[----:B------:R-:W-:Y:S01]  /*0540*/  ISETP.GE.U32.AND P3, PT, R5, UR11, PT ;  /* 0x0000000b05007c0c */ /* 0x000fe2000bf66070 */
[----:B------:R-:W-:Y:S01]  /*0550*/  VIADD R27, R6, UR11 ;  /* 0x0000000b061b7c36 */ /* 0x000fe20008000000 */
[----:B------:R-:W-:-:S02]  /*0560*/  ISETP.GT.U32.AND.EX P2, PT, R15, R9, PT, P2 ;  /* 0x000000090f00720c */ /* 0x000fc40003f44120 */
[----:B------:R-:W-:Y:S02]  /*0570*/  SEL R3, RZ, 0x1, P0 ;  /* 0x00000001ff037807 */ /* 0x000fe40000000000 */
[CC--:B------:R-:W-:Y:S02]  /*0580*/  SEL R4, R14.reuse, R7.reuse, P2 ;  /* 0x000000070e047207 */ /* 0x0c0fe40001000000 */
[----:B------:R-:W-:Y:S02]  /*0590*/  ISETP.GT.U32.AND P0, PT, R14, R0, PT ;  /* 0x000000000e00720c */ /* 0x000fe40003f04070 */
[----:B------:R-:W-:Y:S01]  /*05a0*/  IADD3 R4, P4, P5, R4, -R7, -R3 ;  /* 0x8000000704047210 */ /* 0x000fe20007d9e803 */
[C---:B------:R-:W-:Y:S01]  /*05b0*/  IMAD R7, R15.reuse, UR10, RZ ;  /* 0x0000000a0f077c24 */ /* 0x040fe2000f8e02ff */
[----:B------:R-:W-:Y:S01]  /*05c0*/  ISETP.GT.U32.AND.EX P0, PT, R15, RZ, PT, P0 ;  /* 0x000000ff0f00720c */ /* 0x000fe20003f04100 */
[----:B------:R-:W-:Y:S02]  /*05d0*/  @P3 VIADD R5, R5, -UR11 ;  /* 0x8000000b05053c36 */ /* 0x000fe40008000000 */
[----:B------:R-:W-:Y:S01]  /*05e0*/  @P3 VIADD R12, R12, 0x1 ;  /* 0x000000010c0c3836 */ /* 0x000fe20000000000 */
[----:B------:R-:W-:Y:S01]  /*05f0*/  IADD3 R13, P3, PT, R2, R16, RZ ;  /* 0x00000010020d7210 */ /* 0x000fe20007f7e0ff */
[----:B------:R-:W-:Y:S01]  /*0600*/  IMAD.IADD R7, R17, 0x1, R7 ;  /* 0x0000000111077824 */ /* 0x000fe200078e0207 */
[----:B------:R-:W-:-:S02]  /*0610*/  ISETP.GE.U32.AND P1, PT, R5, UR11, PT ;  /* 0x0000000b05007c0c */ /* 0x000fc4000bf26070 */
[----:B------:R-:W-:Y:S01]  /*0620*/  SEL R5, R15, R9, P2 ;  /* 0x000000090f057207 */ /* 0x000fe20001000000 */
[----:B------:R-:W-:Y:S01]  /*0630*/  IMAD.X R8, RZ, RZ, R7, P3 ;  /* 0x000000ffff087224 */ /* 0x000fe200018e0607 */
[----:B------:R-:W-:Y:S02]  /*0640*/  ISETP.NE.U32.AND P2, PT, RZ, UR11, PT ;  /* 0x0000000bff007c0c */ /* 0x000fe4000bf45070 */
[----:B------:R-:W-:Y:S02]  /*0650*/  IADD3.X R5, PT, PT, R5, -0x1, ~R9, P4, P5 ;  /* 0xffffffff05057810 */ /* 0x000fe400027eac09 */
[C---:B-1----:R-:W-:Y:S02]  /*0660*/  LEA R18, P3, R13.reuse, UR6, 0x2 ;  /* 0x000000060d127c11 */ /* 0x042fe4000f8610ff */
[----:B------:R-:W-:Y:S02]  /*0670*/  ISETP.LT.U32.AND P0, PT, R0, 0x200, P0 ;  /* 0x000002000000780c */ /* 0x000fe40000701070 */
[----:B------:R-:W-:Y:S01]  /*0680*/  LEA.HI.X R19, R13, UR7, R8, 0x2, P3 ;  /* 0x000000070d137c11 */ /* 0x000fe200098f1408 */
[----:B------:R-:W-:Y:S01]  /*0690*/  @P1 VIADD R12, R12, 0x1 ;  /* 0x000000010c0c1836 */ /* 0x000fe20000000000 */
[----:B------:R-:W-:-:S03]  /*06a0*/  IADD3 R9, P1, PT, R6, R16, RZ ;  /* 0x0000001006097210 */ /* 0x000fc60007f3e0ff */
[----:B------:R-:W-:Y:S02]  /*06b0*/  @!P2 LOP3.LUT R12, RZ, UR11, RZ, 0x33, !PT ;  /* 0x0000000bff0cac12 */ /* 0x000fe4000f8e33ff */
[--C-:B------:R-:W-:Y:S01]  /*06c0*/  IMAD.X R10, RZ, RZ, R7.reuse, P1 ;  /* 0x000000ffff0a7224 */ /* 0x100fe200008e0607 */
[----:B------:R-:W-:Y:S02]  /*06d0*/  IADD3 RZ, P1, PT, R0, R16, RZ ;  /* 0x0000001000ff7210 */ /* 0x000fe40007f3e0ff */
[----:B------:R-:W-:Y:S01]  /*06e0*/  LEA R20, P2, R9, UR6, 0x2 ;  /* 0x0000000609147c11 */ /* 0x000fe2000f8410ff */
[----:B------:R-:W-:Y:S02]  /*06f0*/  IMAD.IADD R11, R11, 0x1, R12 ;  /* 0x000000010b0b7824 */ /* 0x000fe400078e020c */
[----:B------:R-:W-:Y:S01]  /*0700*/  IMAD.X R28, RZ, RZ, R7, P1 ;  /* 0x000000ffff1c7224 */ /* 0x000fe200008e0607 */
[----:B------:R-:W-:-:S09]  /*0710*/  LEA.HI.X R21, R9, UR7, R10, 0x2, P2 ;  /* 0x0000000709157c11 */ /* 0x000fd200090f140a */
.L_x_13:
[----:B------:R-:W0:Y:S01]  /*0720*/  LDCU UR6, c[0x0][0x3a0] ;  /* 0x00007400ff0677ac */ /* 0x000e220008000800 */
[----:B------:R-:W-:Y:S01]  /*0730*/  BSSY.RECONVERGENT B0, `(.L_x_3) ;  /* 0x000007a000007945 */ /* 0x000fe20003800200 */
[----:B------:R-:W-:Y:S01]  /*0740*/  UIADD3 UR4, UPT, UPT, UR4, 0x1, URZ ;  /* 0x0000000104047890 */ /* 0x000fe2000fffe0ff */
[----:B------:R-:W1:Y:S03]  /*0750*/  LDCU.64 UR8, c[0x0][0x388] ;  /* 0x00007100ff0877ac */ /* 0x000e660008000a00 */
[----:B0-----:R-:W-:Y:S01]  /*0760*/  UISETP.NE.AND UP0, UPT, UR4, UR6, UPT ;  /* 0x000000060400728c */ /* 0x001fe2000bf05270 */
[----:B------:R-:W-:Y:S10]  /*0770*/  @!P0 BRA `(.L_x_4) ;  /* 0x0000000400d48947 */ /* 0x000ff40003800000 */
[----:B------:R-:W-:Y:S01]  /*0780*/  ISETP.NE.U32.AND P1, PT, R5, RZ, PT ;  /* 0x000000ff0500720c */ /* 0x000fe20003f25070 */
[----:B------:R-:W-:-:S12]  /*0790*/  BSSY.RECONVERGENT B1, `(.L_x_5) ;  /* 0x0000019000017945 */ /* 0x000fd80003800200 */
[----:B------:R-:W-:Y:S05]  /*07a0*/  @P1 BRA `(.L_x_6) ;  /* 0x0000000000501947 */ /* 0x000fea0003800000 */
[----:B------:R-:W0:Y:S01]  /*07b0*/  I2F.U32.RP R22, UR11 ;  /* 0x0000000b00167d06 */ /* 0x000e220008209000 */
[----:B------:R-:W-:Y:S01]  /*07c0*/  IMAD.MOV.U32 R12, RZ, RZ, RZ ;  /* 0x000000ffff0c7224 */ /* 0x000fe200078e00ff */
[----:B------:R-:W-:-:S06]  /*07d0*/  ISETP.NE.U32.AND P3, PT, RZ, UR11, PT ;  /* 0x0000000bff007c0c */ /* 0x000fcc000bf65070 */
[----:B0-----:R-:W0:Y:S02]  /*07e0*/  MUFU.RCP R22, R22 ;  /* 0x0000001600167308 */ /* 0x001e240000001000 */
[----:B0-----:R-:W-:-:S06]  /*07f0*/  VIADD R23, R22, 0xffffffe ;  /* 0x0ffffffe16177836 */ /* 0x001fcc0000000000 */
[----:B------:R-:W0:Y:S02]  /*0800*/  F2I.FTZ.U32.TRUNC.NTZ R13, R23 ;  /* 0x00000017000d7305 */ /* 0x000e24000021f000 */
[----:B0-----:R-:W-:-:S04]  /*0810*/  IMAD.MOV R25, RZ, RZ, -R13 ;  /* 0x000000ffff197224 */ /* 0x001fc800078e0a0d */
[----:B------:R-:W-:-:S04]  /*0820*/  IMAD R25, R25, UR11, RZ ;  /* 0x0000000b19197c24 */ /* 0x000fc8000f8e02ff */
[----:B------:R-:W-:-:S06]  /*0830*/  IMAD.HI.U32 R25, R13, R25, R12 ;  /* 0x000000190d197227 */ /* 0x000fcc00078e000c */
[----:B------:R-:W-:-:S04]  /*0840*/  IMAD.HI.U32 R12, R25, R4, RZ ;  /* 0x00000004190c7227 */ /* 0x000fc800078e00ff */
[----:B------:R-:W-:-:S04]  /*0850*/  IMAD.MOV R13, RZ, RZ, -R12 ;  /* 0x000000ffff0d7224 */ /* 0x000fc800078e0a0c */
[----:B------:R-:W-:-:S05]  /*0860*/  IMAD R13, R13, UR11, R4 ;  /* 0x0000000b0d0d7c24 */ /* 0x000fca000f8e0204 */
[----:B------:R-:W-:-:S13]  /*0870*/  ISETP.GE.U32.AND P1, PT, R13, UR11, PT ;  /* 0x0000000b0d007c0c */ /* 0x000fda000bf26070 */
[----:B------:R-:W-:Y:S01]  /*0880*/  @P1 VIADD R13, R13, -UR11 ;  /* 0x8000000b0d0d1c36 */ /* 0x000fe20008000000 */
[----:B------:R-:W-:-:S04]  /*0890*/  @P1 IADD3 R12, PT, PT, R12, 0x1, RZ ;  /* 0x000000010c0c1810 */ /* 0x000fc80007ffe0ff */
[----:B------:R-:W-:Y:S01]  /*08a0*/  ISETP.GE.U32.AND P2, PT, R13, UR11, PT ;  /* 0x0000000b0d007c0c */ /* 0x000fe2000bf46070 */
[----:B------:R-:W-:-:S12]  /*08b0*/  IMAD.MOV.U32 R13, RZ, RZ, RZ ;  /* 0x000000ffff0d7224 */ /* 0x000fd800078e00ff */
[----:B------:R-:W-:Y:S01]  /*08c0*/  @P2 VIADD R12, R12, 0x1 ;  /* 0x000000010c0c2836 */ /* 0x000fe20000000000 */
[----:B------:R-:W-:Y:S01]  /*08d0*/  @!P3 LOP3.LUT R12, RZ, UR11, RZ, 0x33, !PT ;  /* 0x0000000bff0cbc12 */ /* 0x000fe2000f8e33ff */
[----:B------:R-:W-:Y:S06]  /*08e0*/  BRA `(.L_x_7) ;  /* 0x00000000000c7947 */ /* 0x000fec0003800000 */
.L_x_6:
[----:B------:R-:W-:Y:S01]  /*08f0*/  IMAD.U32 R25, RZ, RZ, UR11 ;  /* 0x0000000bff197e24 */ /* 0x000fe2000f8e00ff */
[----:B------:R-:W-:-:S07]  /*0900*/  MOV R24, 0x920 ;  /* 0x0000092000187802 */ /* 0x000fce0000000f00 */
[----:B-1----:R-:W-:Y:S05]  /*0910*/  CALL.REL.NOINC `($__internal_0_$__cuda_sm20_div_u64) ;  /* 0x0000000400d87944 */ /* 0x002fea0003c00000 */
.L_x_7:
[----:B-1----:R-:W-:Y:S05]  /*0920*/  BSYNC.RECONVERGENT B1 ;  /* 0x0000000000017941 */ /* 0x002fea0003800200 */
.L_x_5:
[----:B------:R-:W-:Y:S01]  /*0930*/  IADD3 R12, P1, PT, R12, R3, RZ ;  /* 0x000000030c0c7210 */ /* 0x000fe20007f3e0ff */
[----:B------:R-:W-:Y:S01]  /*0940*/  BSSY.RECONVERGENT B1, `(.L_x_8) ;  /* 0x0000029000017945 */ /* 0x000fe20003800200 */
[----:B------:R-:W-:Y:S02]  /*0950*/  IMAD.MOV.U32 R31, RZ, RZ, R0 ;  /* 0x000000ffff1f7224 */ /* 0x000fe400078e0000 */
[----:B------:R-:W-:Y:S01]  /*0960*/  ISETP.LT.U32.AND P2, PT, R12, R11, PT ;  /* 0x0000000b0c00720c */ /* 0x000fe20003f41070 */
[----:B------:R-:W-:Y:S02]  /*0970*/  IMAD.X R13, RZ, RZ, R13, P1 ;  /* 0x000000ffff0d7224 */ /* 0x000fe400008e060d */
[----:B------:R-:W-:-:S03]  /*0980*/  IMAD.MOV.U32 R30, RZ, RZ, RZ ;  /* 0x000000ffff1e7224 */ /* 0x000fc600078e00ff */
[----:B------:R-:W-:-:S04]  /*0990*/  ISETP.LT.U32.AND.EX P2, PT, R13, RZ, PT, P2 ;  /* 0x000000ff0d00720c */ /* 0x000fc80003f41120 */
[----:B------:R-:W-:Y:S02]  /*09a0*/  SEL R24, R12, R11, P2 ;  /* 0x0000000b0c187207 */ /* 0x000fe40001000000 */
[----:B------:R-:W-:Y:S02]  /*09b0*/  SEL R25, R13, RZ, P2 ;  /* 0x000000ff0d197207 */ /* 0x000fe40001000000 */
[----:B------:R-:W-:-:S04]  /*09c0*/  LOP3.LUT R29, R24, 0x3, RZ, 0xc0, !PT ;  /* 0x00000003181d7812 */ /* 0x000fc800078ec0ff */
[----:B------:R-:W-:-:S04]  /*09d0*/  ISETP.NE.U32.AND P1, PT, R29, 0x3, PT ;  /* 0x000000031d00780c */ /* 0x000fc80003f25070 */
[----:B------:R-:W-:-:S13]  /*09e0*/  ISETP.NE.AND.EX P1, PT, RZ, RZ, PT, P1 ;  /* 0x000000ffff00720c */ /* 0x000fda0003f25310 */
[----:B------:R-:W-:Y:S05]  /*09f0*/  @!P1 BRA `(.L_x_9) ;  /* 0x0000000000749947 */ /* 0x000fea0003800000 */
[----:B------:R-:W0:Y:S01]  /*0a00*/  LDC.64 R12, c[0x0][0x388] ;  /* 0x0000e200ff0c7b82 */ /* 0x000e220000000a00 */
[----:B------:R-:W-:Y:S01]  /*0a10*/  IMAD.IADD R23, R0, 0x1, R16 ;  /* 0x0000000100177824 */ /* 0x000fe200078e0210 */
[----:B------:R-:W-:Y:S01]  /*0a20*/  ISETP.NE.U32.AND P2, PT, R29, RZ, PT ;  /* 0x000000ff1d00720c */ /* 0x000fe20003f45070 */
[----:B------:R-:W-:Y:S03]  /*0a30*/  BSSY.RECONVERGENT B2, `(.L_x_10) ;  /* 0x000000a000027945 */ /* 0x000fe60003800200 */
[----:B------:R-:W-:Y:S02]  /*0a40*/  ISETP.NE.AND.EX P2, PT, RZ, RZ, PT, P2 ;  /* 0x000000ffff00720c */ /* 0x000fe40003f45320 */
[----:B0-----:R-:W-:-:S04]  /*0a50*/  ISETP.GE.U32.AND P1, PT, R23, R12, PT ;  /* 0x0000000c1700720c */ /* 0x001fc80003f26070 */
[----:B------:R-:W-:-:S13]  /*0a60*/  ISETP.GE.U32.AND.EX P1, PT, R28, R13, PT, P1 ;  /* 0x0000000d1c00720c */ /* 0x000fda0003f26110 */
[----:B------:R-:W-:Y:S05]  /*0a70*/  @P1 BRA `(.L_x_11) ;  /* 0x0000000000141947 */ /* 0x000fea0003800000 */
[----:B------:R-:W0:Y:S02]  /*0a80*/  LDCU.64 UR6, c[0x0][0x380] ;  /* 0x00007000ff0677ac */ /* 0x000e240008000a00 */
[----:B0-----:R-:W-:-:S04]  /*0a90*/  LEA R22, P1, R23, UR6, 0x2 ;  /* 0x0000000617167c11 */ /* 0x001fc8000f8210ff */
[----:B------:R-:W-:-:S06]  /*0aa0*/  LEA.HI.X R23, R23, UR7, R28, 0x2, P1 ;  /* 0x0000000717177c11 */ /* 0x000fcc00088f141c */
[----:B------:R-:W2:Y:S02]  /*0ab0*/  LDG.E R23, desc[UR12][R22.64] ;  /* 0x0000000c16177981 */ /* 0x000ea4000c1e1900 */
[----:B--2---:R-:W-:-:S07]  /*0ac0*/  FADD R26, R26, R23 ;  /* 0x000000171a1a7221 */ /* 0x004fce0000000000 */
.L_x_11:
[----:B------:R-:W-:Y:S05]  /*0ad0*/  BSYNC.RECONVERGENT B2 ;  /* 0x0000000000027941 */ /* 0x000fea0003800200 */
.L_x_10:
[----:B------:R-:W-:Y:S01]  /*0ae0*/  IMAD.MOV.U32 R31, RZ, RZ, R2 ;  /* 0x000000ffff1f7224 */ /* 0x000fe200078e0002 */
[----:B------:R-:W-:Y:S06]  /*0af0*/  @!P2 BRA `(.L_x_9) ;  /* 0x000000000034a947 */ /* 0x000fec0003800000 */
[----:B------:R-:W-:Y:S01]  /*0b00*/  IMAD.IADD R23, R2, 0x1, R16 ;  /* 0x0000000102177824 */ /* 0x000fe200078e0210 */
[----:B------:R-:W-:Y:S02]  /*0b10*/  ISETP.NE.U32.AND P3, PT, R29, 0x1, PT ;  /* 0x000000011d00780c */ /* 0x000fe40003f65070 */
[-C--:B------:R-:W-:Y:S02]  /*0b20*/  ISETP.GE.U32.AND P1, PT, R9, R12.reuse, PT ;  /* 0x0000000c0900720c */ /* 0x080fe40003f26070 */
[----:B------:R-:W-:Y:S02]  /*0b30*/  ISETP.GE.U32.AND P2, PT, R23, R12, PT ;  /* 0x0000000c1700720c */ /* 0x000fe40003f46070 */
[----:B------:R-:W-:Y:S02]  /*0b40*/  ISETP.NE.AND.EX P3, PT, RZ, RZ, PT, P3 ;  /* 0x000000ffff00720c */ /* 0x000fe40003f65330 */
[-C--:B------:R-:W-:Y:S02]  /*0b50*/  ISETP.GE.U32.AND.EX P2, PT, R8, R13.reuse, PT, P2 ;  /* 0x0000000d0800720c */ /* 0x080fe40003f46120 */
[----:B------:R-:W-:-:S11]  /*0b60*/  ISETP.GE.U32.OR.EX P1, PT, R10, R13, !P3, P1 ;  /* 0x0000000d0a00720c */ /* 0x000fd60005f26510 */
[----:B------:R-:W2:Y:S04]  /*0b70*/  @!P2 LDG.E R13, desc[UR12][R18.64] ;  /* 0x0000000c120da981 */ /* 0x000ea8000c1e1900 */
[----:B------:R-:W3:Y:S01]  /*0b80*/  @!P1 LDG.E R23, desc[UR12][R20.64] ;  /* 0x0000000c14179981 */ /* 0x000ee2000c1e1900 */
[----:B------:R-:W-:Y:S01]  /*0b90*/  SEL R31, R6, R27, !P3 ;  /* 0x0000001b061f7207 */ /* 0x000fe20005800000 */
[----:B------:R-:W-:Y:S02]  /*0ba0*/  @!P1 IMAD.MOV.U32 R31, RZ, RZ, R27 ;  /* 0x000000ffff1f9224 */ /* 0x000fe400078e001b */
[----:B--2---:R-:W-:-:S04]  /*0bb0*/  @!P2 FADD R26, R26, R13 ;  /* 0x0000000d1a1aa221 */ /* 0x004fc80000000000 */
[----:B---3--:R-:W-:-:S07]  /*0bc0*/  @!P1 FADD R26, R26, R23 ;  /* 0x000000171a1a9221 */ /* 0x008fce0000000000 */
.L_x_9:
[----:B------:R-:W-:Y:S05]  /*0bd0*/  BSYNC.RECONVERGENT B1 ;  /* 0x0000000000017941 */ /* 0x000fea0003800200 */
.L_x_8:
[----:B------:R-:W-:-:S04]  /*0be0*/  ISETP.GE.U32.AND P1, PT, R24, 0x3, PT ;  /* 0x000000031800780c */ /* 0x000fc80003f26070 */
[----:B------:R-:W-:-:S13]  /*0bf0*/  ISETP.GE.U32.AND.EX P1, PT, R25, RZ, PT, P1 ;  /* 0x000000ff1900720c */ /* 0x000fda0003f26110 */
[----:B------:R-:W-:Y:S05]  /*0c00*/  @!P1 BRA `(.L_x_4) ;  /* 0x0000000000b09947 */ /* 0x000fea0003800000 */
.L_x_12:
[C---:B------:R-:W-:Y:S01]  /*0c10*/  IADD3 R33, P2, PT, R31.reuse, R16, RZ ;  /* 0x000000101f217210 */ /* 0x040fe20007f5e0ff */
[----:B------:R-:W-:-:S03]  /*0c20*/  VIADD R31, R31, UR11 ;  /* 0x0000000b1f1f7c36 */ /* 0x000fc60008000000 */
[----:B------:R-:W-:Y:S01]  /*0c30*/  ISETP.GE.U32.AND P1, PT, R33, UR8, PT ;  /* 0x0000000821007c0c */ /* 0x000fe2000bf26070 */
[----:B------:R-:W-:Y:S01]  /*0c40*/  IMAD.X R34, R30, 0x1, R7, P2 ;  /* 0x000000011e227824 */ /* 0x000fe200010e0607 */
[C---:B------:R-:W-:Y:S01]  /*0c50*/  IADD3 R24, P3, PT, R31.reuse, R16, RZ ;  /* 0x000000101f187210 */ /* 0x040fe20007f7e0ff */
[----:B------:R-:W-:-:S03]  /*0c60*/  VIADD R31, R31, UR11 ;  /* 0x0000000b1f1f7c36 */ /* 0x000fc60008000000 */
[----:B------:R-:W-:Y:S01]  /*0c70*/  ISETP.GE.U32.AND.EX P1, PT, R34, UR9, PT, P1 ;  /* 0x0000000922007c0c */ /* 0x000fe2000bf26110 */
[--C-:B------:R-:W-:Y:S01]  /*0c80*/  IMAD.X R25, RZ, RZ, R7.reuse, P3 ;  /* 0x000000ffff197224 */ /* 0x100fe200018e0607 */
[----:B------:R-:W-:Y:S02]  /*0c90*/  ISETP.GE.U32.AND P2, PT, R24, UR8, PT ;  /* 0x0000000818007c0c */ /* 0x000fe4000bf46070 */
[C---:B------:R-:W-:Y:S01]  /*0ca0*/  IADD3 R29, P4, PT, R31.reuse, R16, RZ ;  /* 0x000000101f1d7210 */ /* 0x040fe20007f9e0ff */
[----:B------:R-:W-:Y:S01]  /*0cb0*/  VIADD R31, R31, UR11 ;  /* 0x0000000b1f1f7c36 */ /* 0x000fe20008000000 */
[----:B------:R-:W-:Y:S02]  /*0cc0*/  ISETP.GE.U32.AND.EX P2, PT, R25, UR9, PT, P2 ;  /* 0x0000000919007c0c */ /* 0x000fe4000bf46120 */
[----:B------:R-:W-:Y:S01]  /*0cd0*/  ISETP.GE.U32.AND P3, PT, R29, UR8, PT ;  /* 0x000000081d007c0c */ /* 0x000fe2000bf66070 */
[----:B------:R-:W-:-:S04]  /*0ce0*/  IMAD.X R32, RZ, RZ, R7, P4 ;  /* 0x000000ffff207224 */ /* 0x000fc800020e0607 */
[----:B------:R-:W0:Y:S01]  /*0cf0*/  @!P1 LDC.64 R12, c[0x0][0x380] ;  /* 0x0000e000ff0c9b82 */ /* 0x000e220000000a00 */
[----:B------:R-:W-:-:S07]  /*0d00*/  ISETP.GE.U32.AND.EX P3, PT, R32, UR9, PT, P3 ;  /* 0x0000000920007c0c */ /* 0x000fce000bf66130 */
[----:B------:R-:W1:Y:S01]  /*0d10*/  @!P2 LDC.64 R22, c[0x0][0x380] ;  /* 0x0000e000ff16ab82 */ /* 0x000e620000000a00 */
[----:B0-----:R-:W-:-:S04]  /*0d20*/  @!P1 LEA R12, P4, R33, R12, 0x2 ;  /* 0x0000000c210c9211 */ /* 0x001fc800078810ff */
[----:B------:R-:W-:Y:S02]  /*0d30*/  @!P1 LEA.HI.X R13, R33, R13, R34, 0x2, P4 ;  /* 0x0000000d210d9211 */ /* 0x000fe400020f1422 */
[----:B------:R-:W-:Y:S02]  /*0d40*/  IADD3 R33, P5, PT, R31, R16, RZ ;  /* 0x000000101f217210 */ /* 0x000fe40007fbe0ff */
[C---:B-1----:R-:W-:Y:S02]  /*0d50*/  @!P2 LEA R22, P4, R24.reuse, R22, 0x2 ;  /* 0x000000161816a211 */ /* 0x042fe400078810ff */
[----:B------:R-:W2:Y:S01]  /*0d60*/  @!P1 LDG.E R13, desc[UR12][R12.64] ;  /* 0x0000000c0c0d9981 */ /* 0x000ea2000c1e1900 */
[----:B------:R-:W-:Y:S01]  /*0d70*/  IMAD.X R34, RZ, RZ, R7, P5 ;  /* 0x000000ffff227224 */ /* 0x000fe200028e0607 */
[----:B------:R-:W-:Y:S02]  /*0d80*/  @!P2 LEA.HI.X R23, R24, R23, R25, 0x2, P4 ;  /* 0x000000171817a211 */ /* 0x000fe400020f1419 */
[----:B------:R-:W0:Y:S01]  /*0d90*/  @!P3 LDC.64 R24, c[0x0][0x380] ;  /* 0x0000e000ff18bb82 */ /* 0x000e220000000a00 */
[----:B------:R-:W-:-:S03]  /*0da0*/  ISETP.GE.U32.AND P4, PT, R33, UR8, PT ;  /* 0x0000000821007c0c */ /* 0x000fc6000bf86070 */
[----:B------:R-:W3:Y:S01]  /*0db0*/  @!P2 LDG.E R23, desc[UR12][R22.64] ;  /* 0x0000000c1617a981 */ /* 0x000ee2000c1e1900 */
[----:B------:R-:W-:Y:S02]  /*0dc0*/  ISETP.GE.U32.AND.EX P4, PT, R34, UR9, PT, P4 ;  /* 0x0000000922007c0c */ /* 0x000fe4000bf86140 */
[----:B0-----:R-:W-:-:S04]  /*0dd0*/  @!P3 LEA R36, P5, R29, R24, 0x2 ;  /* 0x000000181d24b211 */ /* 0x001fc800078a10ff */
[----:B------:R-:W-:-:S07]  /*0de0*/  @!P3 LEA.HI.X R37, R29, R25, R32, 0x2, P5 ;  /* 0x000000191d25b211 */ /* 0x000fce00028f1420 */
[----:B------:R-:W0:Y:S01]  /*0df0*/  @!P4 LDC.64 R24, c[0x0][0x380] ;  /* 0x0000e000ff18cb82 */ /* 0x000e220000000a00 */
[----:B------:R-:W4:Y:S01]  /*0e00*/  @!P3 LDG.E R37, desc[UR12][R36.64] ;  /* 0x0000000c2425b981 */ /* 0x000f22000c1e1900 */
[----:B0-----:R-:W-:-:S04]  /*0e10*/  @!P4 LEA R24, P5, R33, R24, 0x2 ;  /* 0x000000182118c211 */ /* 0x001fc800078a10ff */
[----:B------:R-:W-:-:S06]  /*0e20*/  @!P4 LEA.HI.X R25, R33, R25, R34, 0x2, P5 ;  /* 0x000000192119c211 */ /* 0x000fcc00028f1422 */
[----:B------:R-:W5:Y:S01]  /*0e30*/  @!P4 LDG.E R25, desc[UR12][R24.64] ;  /* 0x0000000c1819c981 */ /* 0x000f62000c1e1900 */
[----:B------:R-:W-:Y:S02]  /*0e40*/  VIADD R31, R31, UR11 ;  /* 0x0000000b1f1f7c36 */ /* 0x000fe40008000000 */
[----:B--2---:R-:W-:-:S03]  /*0e50*/  @!P1 FADD R26, R26, R13 ;  /* 0x0000000d1a1a9221 */ /* 0x004fc60000000000 */
[----:B------:R-:W-:-:S04]  /*0e60*/  ISETP.GT.U32.AND P1, PT, R14, R31, PT ;  /* 0x0000001f0e00720c */ /* 0x000fc80003f24070 */
[----:B------:R-:W-:Y:S01]  /*0e70*/  ISETP.GT.U32.AND.EX P1, PT, R15, RZ, PT, P1 ;  /* 0x000000ff0f00720c */ /* 0x000fe20003f24110 */
[----:B---3--:R-:W-:Y:S01]  /*0e80*/  @!P2 FADD R26, R26, R23 ;  /* 0x000000171a1aa221 */ /* 0x008fe20000000000 */
[----:B------:R-:W-:-:S03]  /*0e90*/  ISETP.LT.U32.AND P2, PT, R31, 0x200, PT ;  /* 0x000002001f00780c */ /* 0x000fc60003f41070 */
[----:B----4-:R-:W-:-:S04]  /*0ea0*/  @!P3 FADD R26, R26, R37 ;  /* 0x000000251a1ab221 */ /* 0x010fc80000000000 */
[----:B-----5:R-:W-:-:S06]  /*0eb0*/  @!P4 FADD R26, R26, R25 ;  /* 0x000000191a1ac221 */ /* 0x020fcc0000000000 */
[----:B------:R-:W-:Y:S05]  /*0ec0*/  @P1 BRA P2, `(.L_x_12) ;  /* 0xfffffffc00501947 */ /* 0x000fea000103ffff */
.L_x_4:
[----:B-1----:R-:W-:Y:S05]  /*0ed0*/  BSYNC.RECONVERGENT B0 ;  /* 0x0000000000007941 */ /* 0x002fea0003800200 */
.L_x_3:
[----:B------:R-:W-:Y:S05]  /*0ee0*/  BRA.U UP0, `(.L_x_13) ;  /* 0xfffffff9000c7547 */ /* 0x000fea000b83ffff */
[----:B------:R-:W-:-:S13]  /*0ef0*/  FSETP.EQ.AND P0, PT, R26, -999999, PT ;  /* 0xc97423f01a00780b */ /* 0x000fda0003f02000 */
.L_x_2:
[----:B------:R-:W-:Y:S01]  /*0f00*/  BAR.SYNC.DEFER_BLOCKING 0x0 ;  /* 0x0000000000007b1d */ /* 0x000fe20000010000 */
[----:B------:R-:W-:-:S05]  /*0f10*/  ISETP.NE.AND P1, PT, R0, RZ, PT ;  /* 0x000000ff0000720c */ /* 0x000fca0003f25270 */
[----:B------:R-:W-:Y:S08]  /*0f20*/  BSSY.RECONVERGENT B0, `(.L_x_14) ;  /* 0x000000f000007945 */ /* 0x000ff00003800200 */
[----:B------:R-:W-:Y:S05]  /*0f30*/  @P1 BRA `(.L_x_15) ;  /* 0x0000000000341947 */ /* 0x000fea0003800000 */
[----:B------:R-:W-:Y:S01]  /*0f40*/  CS2R R4, SR_CLOCKLO ;  /* 0x0000000000047805 */ /* 0x000fe20000015000 */
[----:B------:R-:W0:Y:S01]  /*0f50*/  S2UR UR5, SR_CgaCtaId ;  /* 0x00000000000579c3 */ /* 0x000e220000008800 */
[----:B------:R-:W-:Y:S02]  /*0f60*/  UMOV UR4, 0x400 ;  /* 0x0000040000047882 */ /* 0x000fe40000000000 */
[----:B0-----:R-:W-:-:S09]  /*0f70*/  ULEA UR4, UR5, UR4, 0x18 ;  /* 0x0000000405047291 */ /* 0x001fd2000f8ec0ff */
[----:B------:R-:W0:Y:S02]  /*0f80*/  LDS.64 R2, [UR4] ;  /* 0x00000004ff027984 */ /* 0x000e240008000a00 */
[----:B------:R-:W1:Y:S02]  /*0f90*/  LDCU.64 UR4, c[0x0][0x398] ;  /* 0x00007300ff0477ac */ /* 0x000e640008000a00 */
[----:B-1----:R-:W-:-:S04]  /*0fa0*/  ULEA UR4, UP0, UR10, UR4, 0x3 ;  /* 0x000000040a047291 */ /* 0x002fc8000f8018ff */
[----:B------:R-:W-:Y:S02]  /*0fb0*/  ULEA.HI.X UR5, UR10, UR5, URZ, 0x3, UP0 ;  /* 0x000000050a057291 */ /* 0x000fe400080f1cff */
[----:B------:R-:W-:-:S04]  /*0fc0*/  IMAD.U32 R6, RZ, RZ, UR4 ;  /* 0x00000004ff067e24 */ /* 0x000fc8000f8e00ff */
[----:B------:R-:W-:Y:S02]  /*0fd0*/  MOV R7, UR5 ;  /* 0x0000000500077c02 */ /* 0x000fe40008000f00 */
[----:B0-----:R-:W-:-:S05]  /*0fe0*/  IADD3 R2, P1, PT, -R2, R4, RZ ;  /* 0x0000000402027210 */ /* 0x001fca0007f3e1ff */
[----:B------:R-:W-:-:S05]  /*0ff0*/  IMAD.X R3, R5, 0x1, ~R3, P1 ;  /* 0x0000000105037824 */ /* 0x000fca00008e0e03 */
[----:B------:R0:W-:Y:S03]  /*1000*/  STG.E.64 desc[UR12][R6.64], R2 ;  /* 0x0000000206007986 */ /* 0x0001e6000c101b0c */
.L_x_15:
[----:B------:R-:W-:Y:S05]  /*1010*/  BSYNC.RECONVERGENT B0 ;  /* 0x0000000000007941 */ /* 0x000fea0003800200 */
.L_x_14:
[----:B------:R-:W-:Y:S05]  /*1020*/  @!P0 EXIT ;  /* 0x000000000000894d */ /* 0x000fea0003800000 */
[----:B0-----:R-:W0:Y:S01]  /*1030*/  LDC.64 R2, c[0x0][0x380] ;  /* 0x0000e000ff027b82 */ /* 0x001e220000000a00 */
[----:B------:R-:W-:Y:S02]  /*1040*/  IMAD.MOV.U32 R5, RZ, RZ, -0x368bdc10 ;  /* 0xc97423f0ff057424 */ /* 0x000fe400078e00ff */
[----:B0-----:R-:W-:-:S05]  /*1050*/  IMAD.WIDE.U32 R2, R0, 0x4, R2 ;  /* 0x0000000400027825 */ /* 0x001fca00078e0002 */
[----:B------:R-:W-:Y:S01]  /*1060*/  STG.E desc[UR12][R2.64], R5 ;  /* 0x0000000502007986 */ /* 0x000fe2000c10190c */
[----:B------:R-:W-:Y:S05]  /*1070*/  EXIT ;  /* 0x000000000000794d */ /* 0x000fea0003800000 */
        .weak           $__internal_0_$__cuda_sm20_div_u64
        .type           $__internal_0_$__cuda_sm20_div_u64,@function
        .size           $__internal_0_$__cuda_sm20_div_u64,(.L_x_157 - $__internal_0_$__cuda_sm20_div_u64)
$__internal_0_$__cuda_sm20_div_u64:
[----:B------:R-:W-:Y:S02]  /*1080*/  IMAD.U32 R31, RZ, RZ, UR5 ;  /* 0x00000005ff1f7e24 */ /* 0x000fe4000f8e00ff */
[----:B------:R-:W-:-:S04]  /*1090*/  IMAD.MOV.U32 R30, RZ, RZ, R25 ;  /* 0x000000ffff1e7224 */ /* 0x000fc800078e0019 */
[----:B------:R-:W0:Y:S08]  /*10a0*/  I2F.U64.RP R29, R30 ;  /* 0x0000001e001d7312 */ /* 0x000e300000309000 */
[----:B0-----:R-:W0:Y:S02]  /*10b0*/  MUFU.RCP R29, R29 ;  /* 0x0000001d001d7308 */ /* 0x001e240000001000 */
[----:B0-----:R-:W-:-:S06]  /*10c0*/  VIADD R22, R29, 0x1ffffffe ;  /* 0x1ffffffe1d167836 */ /* 0x001fcc0000000000 */
[----:B------:R-:W0:Y:S02]  /*10d0*/  F2I.U64.TRUNC R22, R22 ;  /* 0x0000001600167311 */ /* 0x000e24000020d800 */
[----:B0-----:R-:W-:-:S04]  /*10e0*/  IMAD.WIDE.U32 R12, R22, R25, RZ ;  /* 0x00000019160c7225 */ /* 0x001fc800078e00ff */
[----:B------:R-:W-:Y:S01]  /*10f0*/  IMAD R13, R22, UR5, R13 ;  /* 0x00000005160d7c24 */ /* 0x000fe2000f8e020d */
[----:B------:R-:W-:-:S03]  /*1100*/  IADD3 R33, P1, PT, RZ, -R12, RZ ;  /* 0x8000000cff217210 */ /* 0x000fc60007f3e0ff */
[----:B------:R-:W-:Y:S02]  /*1110*/  IMAD R13, R23, R25, R13 ;  /* 0x00000019170d7224 */ /* 0x000fe400078e020d */
[----:B------:R-:W-:-:S04]  /*1120*/  IMAD.HI.U32 R12, R22, R33, RZ ;  /* 0x00000021160c7227 */ /* 0x000fc800078e00ff */
[----:B------:R-:W-:Y:S02]  /*1130*/  IMAD.X R35, RZ, RZ, ~R13, P1 ;  /* 0x000000ffff237224 */ /* 0x000fe400008e0e0d */
[----:B------:R-:W-:Y:S02]  /*1140*/  IMAD.MOV.U32 R13, RZ, RZ, R22 ;  /* 0x000000ffff0d7224 */ /* 0x000fe400078e0016 */
[----:B------:R-:W-:-:S04]  /*1150*/  IMAD.HI.U32 R29, R23, R35, RZ ;  /* 0x00000023171d7227 */ /* 0x000fc800078e00ff */
[----:B------:R-:W-:-:S04]  /*1160*/  IMAD.WIDE.U32 R12, P1, R22, R35, R12 ;  /* 0x00000023160c7225 */ /* 0x000fc8000782000c */
[----:B------:R-:W-:Y:S02]  /*1170*/  IMAD.X R29, R29, 0x1, R23, P1 ;  /* 0x000000011d1d7824 */ /* 0x000fe400008e0617 */
[----:B------:R-:W-:-:S04]  /*1180*/  IMAD.HI.U32 R12, P2, R23, R33, R12 ;  /* 0x00000021170c7227 */ /* 0x000fc8000784000c */
[----:B------:R-:W-:-:S05]  /*1190*/  IMAD R13, R23, R35, RZ ;  /* 0x00000023170d7224 */ /* 0x000fca00078e02ff */
[----:B------:R-:W-:-:S04]  /*11a0*/  IADD3 R13, P3, PT, R13, R12, RZ ;  /* 0x0000000c0d0d7210 */ /* 0x000fc80007f7e0ff */
[----:B------:R-:W-:Y:S01]  /*11b0*/  IADD3.X R29, PT, PT, RZ, RZ, R29, P3, P2 ;  /* 0x000000ffff1d7210 */ /* 0x000fe20001fe441d */
[----:B------:R-:W-:-:S04]  /*11c0*/  IMAD.WIDE.U32 R22, R13, R25, RZ ;  /* 0x000000190d167225 */ /* 0x000fc800078e00ff */
[----:B------:R-:W-:Y:S01]  /*11d0*/  IMAD R12, R13, UR5, R23 ;  /* 0x000000050d0c7c24 */ /* 0x000fe2000f8e0217 */
[----:B------:R-:W-:-:S03]  /*11e0*/  IADD3 R23, P1, PT, RZ, -R22, RZ ;  /* 0x80000016ff177210 */ /* 0x000fc60007f3e0ff */
[----:B------:R-:W-:Y:S02]  /*11f0*/  IMAD R22, R29, R25, R12 ;  /* 0x000000191d167224 */ /* 0x000fe400078e020c */
[----:B------:R-:W-:-:S04]  /*1200*/  IMAD.HI.U32 R12, R13, R23, RZ ;  /* 0x000000170d0c7227 */ /* 0x000fc800078e00ff */
[----:B------:R-:W-:-:S04]  /*1210*/  IMAD.X R22, RZ, RZ, ~R22, P1 ;  /* 0x000000ffff167224 */ /* 0x000fc800008e0e16 */
[----:B------:R-:W-:-:S04]  /*1220*/  IMAD.WIDE.U32 R12, P1, R13, R22, R12 ;  /* 0x000000160d0c7225 */ /* 0x000fc8000782000c */
[C---:B------:R-:W-:Y:S02]  /*1230*/  IMAD R31, R29.reuse, R22, RZ ;  /* 0x000000161d1f7224 */ /* 0x040fe400078e02ff */
[----:B------:R-:W-:-:S04]  /*1240*/  IMAD.HI.U32 R12, P2, R29, R23, R12 ;  /* 0x000000171d0c7227 */ /* 0x000fc8000784000c */
[----:B------:R-:W-:Y:S01]  /*1250*/  IMAD.HI.U32 R22, R29, R22, RZ ;  /* 0x000000161d167227 */ /* 0x000fe200078e00ff */
[----:B------:R-:W-:-:S03]  /*1260*/  IADD3 R23, P3, PT, R31, R12, RZ ;  /* 0x0000000c1f177210 */ /* 0x000fc60007f7e0ff */
[----:B------:R-:W-:Y:S02]  /*1270*/  IMAD.X R29, R22, 0x1, R29, P1 ;  /* 0x00000001161d7824 */ /* 0x000fe400008e061d */
[----:B------:R-:W-:-:S03]  /*1280*/  IMAD.HI.U32 R12, R23, R4, RZ ;  /* 0x00000004170c7227 */ /* 0x000fc600078e00ff */
[----:B------:R-:W-:Y:S01]  /*1290*/  IADD3.X R29, PT, PT, RZ, RZ, R29, P3, P2 ;  /* 0x000000ffff1d7210 */ /* 0x000fe20001fe441d */
[----:B------:R-:W-:Y:S02]  /*12a0*/  IMAD.MOV.U32 R13, RZ, RZ, RZ ;  /* 0x000000ffff0d7224 */ /* 0x000fe400078e00ff */
[----:B------:R-:W-:-:S04]  /*12b0*/  IMAD.WIDE.U32 R12, R23, R5, R12 ;  /* 0x00000005170c7225 */ /* 0x000fc800078e000c */
[C---:B------:R-:W-:Y:S02]  /*12c0*/  IMAD R23, R29.reuse, R5, RZ ;  /* 0x000000051d177224 */ /* 0x040fe400078e02ff */
[----:B------:R-:W-:-:S04]  /*12d0*/  IMAD.HI.U32 R12, P1, R29, R4, R12 ;  /* 0x000000041d0c7227 */ /* 0x000fc8000782000c */
[----:B------:R-:W-:Y:S01]  /*12e0*/  IMAD.HI.U32 R22, R29, R5, RZ ;  /* 0x000000051d167227 */ /* 0x000fe200078e00ff */
[----:B------:R-:W-:-:S03]  /*12f0*/  IADD3 R23, P2, PT, R23, R12, RZ ;  /* 0x0000000c17177210 */ /* 0x000fc60007f5e0ff */
[----:B------:R-:W-:Y:S02]  /*1300*/  IMAD.X R22, RZ, RZ, R22, P1 ;  /* 0x000000ffff167224 */ /* 0x000fe400008e0616 */
[----:B------:R-:W-:-:S04]  /*1310*/  IMAD.WIDE.U32 R12, R23, R25, RZ ;  /* 0x00000019170c7225 */ /* 0x000fc800078e00ff */
[----:B------:R-:W-:Y:S01]  /*1320*/  IMAD.X R22, RZ, RZ, R22, P2 ;  /* 0x000000ffff167224 */ /* 0x000fe200010e0616 */
[----:B------:R-:W-:Y:S01]  /*1330*/  IADD3 R32, P2, PT, -R12, R4, RZ ;  /* 0x000000040c207210 */ /* 0x000fe20007f5e1ff */
[----:B------:R-:W-:-:S03]  /*1340*/  IMAD R13, R23, UR5, R13 ;  /* 0x00000005170d7c24 */ /* 0x000fc6000f8e020d */
[-C--:B------:R-:W-:Y:S01]  /*1350*/  ISETP.GE.U32.AND P1, PT, R32, R25.reuse, PT ;  /* 0x000000192000720c */ /* 0x080fe20003f26070 */
[----:B------:R-:W-:-:S04]  /*1360*/  IMAD R12, R22, R25, R13 ;  /* 0x00000019160c7224 */ /* 0x000fc800078e020d */
[----:B------:R-:W-:Y:S01]  /*1370*/  IMAD.X R34, R5, 0x1, ~R12, P2 ;  /* 0x0000000105227824 */ /* 0x000fe200010e0e0c */
[----:B------:R-:W-:Y:S02]  /*1380*/  IADD3 R12, P3, PT, R23, 0x1, RZ ;  /* 0x00000001170c7810 */ /* 0x000fe40007f7e0ff */
[-C--:B------:R-:W-:Y:S02]  /*1390*/  IADD3 R30, P2, PT, -R25, R32.reuse, RZ ;  /* 0x00000020191e7210 */ /* 0x080fe40007f5e1ff */
[C---:B------:R-:W-:Y:S01]  /*13a0*/  ISETP.GE.U32.AND.EX P1, PT, R34.reuse, UR5, PT, P1 ;  /* 0x0000000522007c0c */ /* 0x040fe2000bf26110 */
[----:B------:R-:W-:Y:S01]  /*13b0*/  IMAD.X R13, RZ, RZ, R22, P3 ;  /* 0x000000ffff0d7224 */ /* 0x000fe200018e0616 */
[----:B------:R-:W-:Y:S02]  /*13c0*/  IADD3.X R29, PT, PT, R34, ~UR5, RZ, P2, !PT ;  /* 0x80000005221d7c10 */ /* 0x000fe400097fe4ff */
[----:B------:R-:W-:Y:S02]  /*13d0*/  SEL R23, R12, R23, P1 ;  /* 0x000000170c177207 */ /* 0x000fe40000800000 */
[----:B------:R-:W-:-:S02]  /*13e0*/  SEL R30, R30, R32, P1 ;  /* 0x000000201e1e7207 */ /* 0x000fc40000800000 */
[----:B------:R-:W-:Y:S02]  /*13f0*/  SEL R22, R13, R22, P1 ;  /* 0x000000160d167207 */ /* 0x000fe40000800000 */
[----:B------:R-:W-:Y:S02]  /*1400*/  IADD3 R12, P3, PT, R23, 0x1, RZ ;  /* 0x00000001170c7810 */ /* 0x000fe40007f7e0ff */
[----:B------:R-:W-:Y:S02]  /*1410*/  SEL R29, R29, R34, P1 ;  /* 0x000000221d1d7207 */ /* 0x000fe40000800000 */
[----:B------:R-:W-:Y:S01]  /*1420*/  ISETP.GE.U32.AND P1, PT, R30, R25, PT ;  /* 0x000000191e00720c */ /* 0x000fe20003f26070 */
[----:B------:R-:W-:Y:S01]  /*1430*/  IMAD.X R13, RZ, RZ, R22, P3 ;  /* 0x000000ffff0d7224 */ /* 0x000fe200018e0616 */
[----:B------:R-:W-:Y:S01]  /*1440*/  ISETP.NE.U32.AND P2, PT, R25, RZ, PT ;  /* 0x000000ff1900720c */ /* 0x000fe20003f45070 */
[----:B------:R-:W-:Y:S01]  /*1450*/  IMAD.MOV.U32 R25, RZ, RZ, 0x0 ;  /* 0x00000000ff197424 */ /* 0x000fe200078e00ff */
[----:B------:R-:W-:-:S02]  /*1460*/  ISETP.GE.U32.AND.EX P1, PT, R29, UR5, PT, P1 ;  /* 0x000000051d007c0c */ /* 0x000fc4000bf26110 */
[----:B------:R-:W-:Y:S02]  /*1470*/  ISETP.NE.AND.EX P2, PT, RZ, UR5, PT, P2 ;  /* 0x00000005ff007c0c */ /* 0x000fe4000bf45320 */
[----:B------:R-:W-:Y:S02]  /*1480*/  SEL R12, R12, R23, P1 ;  /* 0x000000170c0c7207 */ /* 0x000fe40000800000 */
[----:B------:R-:W-:Y:S02]  /*1490*/  SEL R13, R13, R22, P1 ;  /* 0x000000160d0d7207 */ /* 0x000fe40000800000 */
[----:B------:R-:W-:Y:S02]  /*14a0*/  SEL R12, R12, 0xffffffff, P2 ;  /* 0xffffffff0c0c7807 */ /* 0x000fe40001000000 */
[----:B------:R-:W-:Y:S01]  /*14b0*/  SEL R13, R13, 0xffffffff, P2 ;  /* 0xffffffff0d0d7807 */ /* 0x000fe20001000000 */
[----:B------:R-:W-:Y:S06]  /*14c0*/  RET.REL.NODEC R24 `(_Z18sm_affinity_kernelPfmiPmi) ;  /* 0xffffffe818cc7950 */ /* 0x000fec0003c3ffff */
.L_x_16:
[----:B------:R-:W-:-:S00]  /*14d0*/  BRA `(.L_x_16) ;  /* 0xfffffffc00fc7947 */ /* 0x000fc0000383ffff */
[----:B------:R-:W-:-:S00]  /*14e0*/  NOP ;  /* 0x0000000000007918 */ /* 0x000fc00000000000 */
        /* <DEDUP_REMOVED lines=9> */
.L_x_157:


//--------------------- .text._Z15pingpong_kernelPfS_miPmi --------------------------
	.section	.text._Z15pingpong_kernelPfS_miPmi,"ax",@progbits
	.align	128
        .global         _Z15pingpong_kernelPfS_miPmi
        .type           _Z15pingpong_kernelPfS_miPmi,@function
        .size           _Z15pingpong_kernelPfS_miPmi,(.L_x_158 - _Z15pingpong_kernelPfS_miPmi)
        .other          _Z15pingpong_kernelPfS_miPmi,@"STO_CUDA_ENTRY STV_DEFAULT"
_Z15pingpong_kernelPfS_miPmi:
.text._Z15pingpong_kernelPfS_miPmi:
[----:B------:R-:W-:Y:S01]  /*0000*/  LDC R1, c[0x0][0x37c] ;  /* 0x0000df00ff017b82 */ /* 0x000fe20000000800 */
[----:B------:R-:W0:Y:S02]  /*0010*/  S2R R0, SR_TID.X ;  /* 0x0000000000007919 */ /* 0x000e240000002100 */
[----:B0-----:R-:W-:-:S13]  /*0020*/  ISETP.NE.AND P0, PT, R0, RZ, PT ;  /* 0x000000ff0000720c */ /* 0x001fda0003f05270 */
[----:B------:R-:W-:Y:S01]  /*0030*/  @!P0 CS2R R2, SR_CLOCKLO ;  /* 0x0000000000028805 */ /* 0x000fe20000015000 */
[----:B------:R-:W0:Y:S01]  /*0040*/  @!P0 S2R R5, SR_CgaCtaId ;  /* 0x0000000000058919 */ /* 0x000e220000008800 */
[----:B------:R-:W-:Y:S01]  /*0050*/  @!P0 MOV R4, 0x400 ;  /* 0x0000040000048802 */ /* 0x000fe20000000f00 */
[----:B------:R-:W1:Y:S01]  /*0060*/  LDCU UR5, c[0x0][0x394] ;  /* 0x00007280ff0577ac */ /* 0x000e620008000800 */
[----:B------:R-:W2:Y:S01]  /*0070*/  LDCU UR4, c[0x0][0x370] ;  /* 0x00006e00ff0477ac */ /* 0x000ea20008000800 */
[----:B-1----:R-:W-:Y:S01]  /*0080*/  UISETP.NE.U32.AND UP0, UPT, UR5, URZ, UPT ;  /* 0x000000ff0500728c */ /* 0x002fe2000bf05070 */
[----:B0-----:R-:W-:-:S05]  /*0090*/  @!P0 LEA R5, R5, R4, 0x18 ;  /* 0x0000000405058211 */ /* 0x001fca00078ec0ff */
[----:B------:R0:W-:Y:S01]  /*00a0*/  @!P0 STS.64 [R5], R2 ;  /* 0x0000000205008388 */ /* 0x0001e20000000a00 */
[----:B------:R-:W-:Y:S06]  /*00b0*/  BAR.SYNC.DEFER_BLOCKING 0x0 ;  /* 0x0000000000007b1d */ /* 0x000fec0000010000 */
[----:B--2---:R-:W-:Y:S05]  /*00c0*/  BRA.U UP0, `(.L_x_17) ;  /* 0x0000000100547547 */ /* 0x004fea000b800000 */
[----:B------:R-:W1:Y:S01]  /*00d0*/  I2F.U32.RP R4, UR4 ;  /* 0x0000000400047d06 */ /* 0x000e620008209000 */
[----:B------:R-:W2:Y:S01]  /*00e0*/  LDC R6, c[0x0][0x390] ;  /* 0x0000e400ff067b82 */ /* 0x000ea20000000800 */
[----:B------:R-:W-:-:S06]  /*00f0*/  ISETP.NE.U32.AND P2, PT, RZ, UR4, PT ;  /* 0x00000004ff007c0c */ /* 0x000fcc000bf45070 */
[----:B-1----:R-:W0:Y:S02]  /*0100*/  MUFU.RCP R4, R4 ;  /* 0x0000000400047308 */ /* 0x002e240000001000 */
[----:B0-----:R-:W-:-:S06]  /*0110*/  VIADD R2, R4, 0xffffffe ;  /* 0x0ffffffe04027836 */ /* 0x001fcc0000000000 */
[----:B------:R0:W1:Y:S02]  /*0120*/  F2I.FTZ.U32.TRUNC.NTZ R3, R2 ;  /* 0x0000000200037305 */ /* 0x000064000021f000 */
[----:B0-----:R-:W-:Y:S02]  /*0130*/  IMAD.MOV.U32 R2, RZ, RZ, RZ ;  /* 0x000000ffff027224 */ /* 0x001fe400078e00ff */
[----:B-1----:R-:W-:-:S04]  /*0140*/  IMAD.MOV R5, RZ, RZ, -R3 ;  /* 0x000000ffff057224 */ /* 0x002fc800078e0a03 */
[----:B------:R-:W-:-:S04]  /*0150*/  IMAD R5, R5, UR4, RZ ;  /* 0x0000000405057c24 */ /* 0x000fc8000f8e02ff */
[----:B------:R-:W-:-:S06]  /*0160*/  IMAD.HI.U32 R3, R3, R5, R2 ;  /* 0x0000000503037227 */ /* 0x000fcc00078e0002 */
[----:B--2---:R-:W-:-:S04]  /*0170*/  IMAD.HI.U32 R2, R3, R6, RZ ;  /* 0x0000000603027227 */ /* 0x004fc800078e00ff */
[----:B------:R-:W-:-:S04]  /*0180*/  IMAD.MOV R3, RZ, RZ, -R2 ;  /* 0x000000ffff037224 */ /* 0x000fc800078e0a02 */
[----:B------:R-:W-:-:S05]  /*0190*/  IMAD R3, R3, UR4, R6 ;  /* 0x0000000403037c24 */ /* 0x000fca000f8e0206 */
[----:B------:R-:W-:-:S13]  /*01a0*/  ISETP.GE.U32.AND P0, PT, R3, UR4, PT ;  /* 0x0000000403007c0c */ /* 0x000fda000bf06070 */
[----:B------:R-:W-:Y:S02]  /*01b0*/  @P0 VIADD R3, R3, -UR4 ;  /* 0x8000000403030c36 */ /* 0x000fe40008000000 */
[----:B------:R-:W-:-:S03]  /*01c0*/  @P0 VIADD R2, R2, 0x1 ;  /* 0x0000000102020836 */ /* 0x000fc60000000000 */
[----:B------:R-:W-:Y:S01]  /*01d0*/  ISETP.GE.U32.AND P1, PT, R3, UR4, PT ;  /* 0x0000000403007c0c */ /* 0x000fe2000bf26070 */
[----:B------:R-:W-:-:S12]  /*01e0*/  IMAD.MOV.U32 R3, RZ, RZ, RZ ;  /* 0x000000ffff037224 */ /* 0x000fd800078e00ff */
[----:B------:R-:W-:Y:S02]  /*01f0*/  @P1 IADD3 R2, PT, PT, R2, 0x1, RZ ;  /* 0x0000000102021810 */ /* 0x000fe40007ffe0ff */
[----:B------:R-:W-:Y:S01]  /*0200*/  @!P2 LOP3.LUT R2, RZ, UR4, RZ, 0x33, !PT ;  /* 0x00000004ff02ac12 */ /* 0x000fe2000f8e33ff */
[----:B------:R-:W-:Y:S06]  /*0210*/  BRA `(.L_x_18) ;  /* 0x0000000000107947 */ /* 0x000fec0003800000 */
.L_x_17:
[----:B0-----:R-:W-:-:S07]  /*0220*/  MOV R2, 0x240 ;  /* 0x0000024000027802 */ /* 0x001fce0000000f00 */
[----:B------:R-:W-:Y:S05]  /*0230*/  CALL.REL.NOINC `($__internal_1_$__cuda_sm20_div_u64) ;  /* 0x00000004006c7944 */ /* 0x000fea0003c00000 */
[----:B------:R-:W-:Y:S02]  /*0240*/  IMAD.MOV.U32 R2, RZ, RZ, R4 ;  /* 0x000000ffff027224 */ /* 0x000fe400078e0004 */
[----:B------:R-:W-:-:S07]  /*0250*/  IMAD.MOV.U32 R3, RZ, RZ, R5 ;  /* 0x000000ffff037224 */ /* 0x000fce00078e0005 */
.L_x_18:
[----:B------:R-:W0:Y:S01]  /*0260*/  LDCU UR4, c[0x0][0x3a8] ;  /* 0x00007500ff0477ac */ /* 0x000e220008000800 */
[----:B------:R-:W1:Y:S01]  /*0270*/  S2UR UR6, SR_CTAID.X ;  /* 0x00000000000679c3 */ /* 0x000e620000002500 */
[----:B------:R-:W2:Y:S01]  /*0280*/  LDCU.64 UR8, c[0x0][0x358] ;  /* 0x00006b00ff0877ac */ /* 0x000ea20008000a00 */
[----:B0-----:R-:W-:-:S09]  /*0290*/  UISETP.GE.AND UP0, UPT, UR4, 0x1, UPT ;  /* 0x000000010400788c */ /* 0x001fd2000bf06270 */
[----:B-12---:R-:W-:Y:S05]  /*02a0*/  BRA.U !UP0, `(.L_x_19) ;  /* 0x00000005080c7547 */ /* 0x006fea000b800000 */
[----:B------:R-:W0:Y:S01]  /*02b0*/  LDCU UR4, c[0x0][0x398] ;  /* 0x00007300ff0477ac */ /* 0x000e220008000800 */
[C---:B------:R-:W-:Y:S01]  /*02c0*/  ISETP.GT.U32.AND P0, PT, R2.reuse, R0, PT ;  /* 0x000000000200720c */ /* 0x040fe20003f04070 */
[C---:B------:R-:W-:Y:S02]  /*02d0*/  IMAD R7, R3.reuse, UR6, RZ ;  /* 0x0000000603077c24 */ /* 0x040fe4000f8e02ff */
[----:B------:R-:W-:Y:S01]  /*02e0*/  IMAD.WIDE.U32 R4, R2, UR6, RZ ;  /* 0x0000000602047c25 */ /* 0x000fe2000f8e00ff */
[----:B------:R-:W-:Y:S01]  /*02f0*/  ISETP.GT.U32.AND.EX P0, PT, R3, RZ, PT, P0 ;  /* 0x000000ff0300720c */ /* 0x000fe20003f04100 */
[----:B------:R-:W1:Y:S02]  /*0300*/  LDCU UR5, c[0x0][0x360] ;  /* 0x00006c00ff0577ac */ /* 0x000e640008000800 */
[----:B------:R-:W-:Y:S01]  /*0310*/  IMAD.IADD R6, R5, 0x1, R7 ;  /* 0x0000000105067824 */ /* 0x000fe200078e0207 */
[----:B------:R-:W-:Y:S01]  /*0320*/  ISETP.LT.U32.AND P0, PT, R0, 0x100, P0 ;  /* 0x000001000000780c */ /* 0x000fe20000701070 */
[----:B0-----:R-:W-:-:S09]  /*0330*/  UISETP.NE.AND UP0, UPT, UR4, URZ, UPT ;  /* 0x000000ff0400728c */ /* 0x001fd2000bf05270 */
[----:B-1----:R-:W-:Y:S05]  /*0340*/  BRA.U !UP0, `(.L_x_20) ;  /* 0x0000000108747547 */ /* 0x002fea000b800000 */
[----:B------:R-:W-:Y:S01]  /*0350*/  IMAD.MOV.U32 R7, RZ, RZ, RZ ;  /* 0x000000ffff077224 */ /* 0x000fe200078e00ff */
[----:B------:R-:W-:-:S06]  /*0360*/  UMOV UR4, URZ ;  /* 0x000000ff00047c82 */ /* 0x000fcc0008000000 */
.L_x_24:
[----:B0-----:R-:W0:Y:S01]  /*0370*/  LDCU UR7, c[0x0][0x3a8] ;  /* 0x00007500ff0777ac */ /* 0x001e220008000800 */
[----:B------:R-:W-:Y:S01]  /*0380*/  BSSY.RECONVERGENT B0, `(.L_x_21) ;  /* 0x0000017000007945 */ /* 0x000fe20003800200 */
[----:B------:R-:W-:Y:S01]  /*0390*/  UIADD3 UR4, UPT, UPT, UR4, 0x1, URZ ;  /* 0x0000000104047890 */ /* 0x000fe2000fffe0ff */
[----:B------:R-:W1:Y:S03]  /*03a0*/  LDCU.128 UR12, c[0x0][0x380] ;  /* 0x00007000ff0c77ac */ /* 0x000e660008000c00 */
[----:B0-----:R-:W-:Y:S01]  /*03b0*/  UISETP.NE.AND UP0, UPT, UR4, UR7, UPT ;  /* 0x000000070400728c */ /* 0x001fe2000bf05270 */
[----:B------:R-:W-:Y:S10]  /*03c0*/  @!P0 BRA `(.L_x_22) ;  /* 0x0000000000488947 */ /* 0x000ff40003800000 */
[----:B------:R-:W-:Y:S01]  /*03d0*/  MOV R13, R0 ;  /* 0x00000000000d7202 */ /* 0x000fe20000000f00 */
[----:B------:R-:W-:-:S07]  /*03e0*/  IMAD.MOV.U32 R15, RZ, RZ, RZ ;  /* 0x000000ffff0f7224 */ /* 0x000fce00078e00ff */
.L_x_23:
[----:B0-----:R-:W-:-:S05]  /*03f0*/  IADD3 R11, P1, PT, R13, R4, RZ ;  /* 0x000000040d0b7210 */ /* 0x001fca0007f3e0ff */
[----:B------:R-:W-:Y:S02]  /*0400*/  IMAD.X R8, R15, 0x1, R6, P1 ;  /* 0x000000010f087824 */ /* 0x000fe400008e0606 */
[----:B------:R-:W-:-:S03]  /*0410*/  IMAD.SHL.U32 R10, R11, 0x4, RZ ;  /* 0x000000040b0a7824 */ /* 0x000fc600078e00ff */
[----:B------:R-:W-:Y:S02]  /*0420*/  SHF.L.U64.HI R11, R11, 0x2, R8 ;  /* 0x000000020b0b7819 */ /* 0x000fe40000010208 */
[----:B-1----:R-:W-:-:S04]  /*0430*/  IADD3 R8, P1, PT, R10, UR14, RZ ;  /* 0x0000000e0a087c10 */ /* 0x002fc8000ff3e0ff */
[----:B------:R-:W-:-:S05]  /*0440*/  IADD3.X R9, PT, PT, R11, UR15, RZ, P1, !PT ;  /* 0x0000000f0b097c10 */ /* 0x000fca0008ffe4ff */
[----:B------:R-:W2:Y:S01]  /*0450*/  LDG.E R8, desc[UR8][R8.64] ;  /* 0x0000000808087981 */ /* 0x000ea2000c1e1900 */
[----:B------:R-:W-:Y:S01]  /*0460*/  IADD3 R10, P1, PT, R10, UR12, RZ ;  /* 0x0000000c0a0a7c10 */ /* 0x000fe2000ff3e0ff */
[----:B------:R-:W-:-:S03]  /*0470*/  VIADD R13, R13, UR5 ;  /* 0x000000050d0d7c36 */ /* 0x000fc60008000000 */
[----:B------:R-:W-:Y:S02]  /*0480*/  IADD3.X R11, PT, PT, R11, UR13, RZ, P1, !PT ;  /* 0x0000000d0b0b7c10 */ /* 0x000fe40008ffe4ff */
[----:B------:R-:W-:Y:S02]  /*0490*/  ISETP.GT.U32.AND P1, PT, R2, R13, PT ;  /* 0x0000000d0200720c */ /* 0x000fe40003f24070 */
[----:B------:R-:W-:Y:S02]  /*04a0*/  ISETP.LT.U32.AND P2, PT, R13, 0x100, PT ;  /* 0x000001000d00780c */ /* 0x000fe40003f41070 */
[----:B------:R-:W-:Y:S01]  /*04b0*/  ISETP.GT.U32.AND.EX P1, PT, R3, RZ, PT, P1 ;  /* 0x000000ff0300720c */ /* 0x000fe20003f24110 */
[----:B--2---:R-:W-:-:S05]  /*04c0*/  FADD R7, R8, R7 ;  /* 0x0000000708077221 */ /* 0x004fca0000000000 */
[----:B------:R0:W-:Y:S07]  /*04d0*/  STG.E desc[UR8][R10.64], R7 ;  /* 0x000000070a007986 */ /* 0x0001ee000c101908 */
[----:B------:R-:W-:Y:S05]  /*04e0*/  @P1 BRA P2, `(.L_x_23) ;  /* 0xfffffffc00c01947 */ /* 0x000fea000103ffff */
.L_x_22:
[----:B-1----:R-:W-:Y:S05]  /*04f0*/  BSYNC.RECONVERGENT B0 ;  /* 0x0000000000007941 */ /* 0x002fea0003800200 */
.L_x_21:
[----:B------:R-:W-:Y:S05]  /*0500*/  BRA.U UP0, `(.L_x_24) ;  /* 0xfffffffd00987547 */ /* 0x000fea000b83ffff */
[----:B------:R-:W-:Y:S05]  /*0510*/  BRA `(.L_x_19) ;  /* 0x0000000000707947 */ /* 0x000fea0003800000 */
.L_x_20:
[----:B------:R-:W-:Y:S01]  /*0520*/  IMAD.MOV.U32 R7, RZ, RZ, RZ ;  /* 0x000000ffff077224 */ /* 0x000fe200078e00ff */
[----:B------:R-:W-:-:S06]  /*0530*/  UMOV UR4, URZ ;  /* 0x000000ff00047c82 */ /* 0x000fcc0008000000 */
.L_x_28:
        /* <DEDUP_REMOVED lines=8> */
.L_x_27:
        /* <DEDUP_REMOVED lines=16> */
.L_x_26:
[----:B-1----:R-:W-:Y:S05]  /*06c0*/  BSYNC.RECONVERGENT B0 ;  /* 0x0000000000007941 */ /* 0x002fea0003800200 */
.L_x_25:
[----:B------:R-:W-:Y:S05]  /*06d0*/  BRA.U UP0, `(.L_x_28) ;  /* 0xfffffffd00987547 */ /* 0x000fea000b83ffff */
.L_x_19:
[----:B------:R-:W-:Y:S01]  /*06e0*/  BAR.SYNC.DEFER_BLOCKING 0x0 ;  /* 0x0000000000007b1d */ /* 0x000fe20000010000 */
[----:B------:R-:W-:-:S13]  /*06f0*/  ISETP.NE.AND P0, PT, R0, RZ, PT ;  /* 0x000000ff0000720c */ /* 0x000fda0003f05270 */
[----:B------:R-:W-:Y:S05]  /*0700*/  @P0 EXIT ;  /* 0x000000000000094d */ /* 0x000fea0003800000 */
[----:B------:R-:W-:Y:S01]  /*0710*/  CS2R R4, SR_CLOCKLO ;  /* 0x0000000000047805 */ /* 0x000fe20000015000 */
[----:B------:R-:W1:Y:S01]  /*0720*/  S2UR UR5, SR_CgaCtaId ;  /* 0x00000000000579c3 */ /* 0x000e620000008800 */
[----:B------:R-:W-:Y:S02]  /*0730*/  UMOV UR4, 0x400 ;  /* 0x0000040000047882 */ /* 0x000fe40000000000 */
[----:B-1----:R-:W-:-:S09]  /*0740*/  ULEA UR4, UR5, UR4, 0x18 ;  /* 0x0000000405047291 */ /* 0x002fd2000f8ec0ff */
[----:B------:R-:W1:Y:S02]  /*0750*/  LDS.64 R2, [UR4] ;  /* 0x00000004ff027984 */ /* 0x000e640008000a00 */
[----:B------:R-:W2:Y:S02]  /*0760*/  LDCU.64 UR4, c[0x0][0x3a0] ;  /* 0x00007400ff0477ac */ /* 0x000ea40008000a00 */
[----:B--2---:R-:W-:-:S04]  /*0770*/  ULEA UR4, UP0, UR6, UR4, 0x3 ;  /* 0x0000000406047291 */ /* 0x004fc8000f8018ff */
[----:B------:R-:W-:Y:S02]  /*0780*/  ULEA.HI.X UR5, UR6, UR5, URZ, 0x3, UP0 ;  /* 0x0000000506057291 */ /* 0x000fe400080f1cff */
[----:B------:R-:W-:-:S04]  /*0790*/  IMAD.U32 R6, RZ, RZ, UR4 ;  /* 0x00000004ff067e24 */ /* 0x000fc8000f8e00ff */
[----:B0-----:R-:W-:Y:S02]  /*07a0*/  MOV R7, UR5 ;  /* 0x0000000500077c02 */ /* 0x001fe40008000f00 */
[----:B-1----:R-:W-:-:S05]  /*07b0*/  IADD3 R2, P0, PT, -R2, R4, RZ ;  /* 0x0000000402027210 */ /* 0x002fca0007f1e1ff */
[----:B------:R-:W-:-:S05]  /*07c0*/  IMAD.X R3, R5, 0x1, ~R3, P0 ;  /* 0x0000000105037824 */ /* 0x000fca00000e0e03 */
[----:B------:R-:W-:Y:S01]  /*07d0*/  STG.E.64 desc[UR8][R6.64], R2 ;  /* 0x0000000206007986 */ /* 0x000fe2000c101b08 */
[----:B------:R-:W-:Y:S05]  /*07e0*/  EXIT ;  /* 0x000000000000794d */ /* 0x000fea0003800000 */
        .weak           $__internal_1_$__cuda_sm20_div_u64
        .type           $__internal_1_$__cuda_sm20_div_u64,@function
        .size           $__internal_1_$__cuda_sm20_div_u64,(.L_x_158 - $__internal_1_$__cuda_sm20_div_u64)
$__internal_1_$__cuda_sm20_div_u64:
[----:B------:R-:W-:Y:S02]  /*07f0*/  UMOV UR5, URZ ;  /* 0x000000ff00057c82 */ /* 0x000fe40008000000 */
[----:B------:R-:W0:Y:S08]  /*0800*/  I2F.U64.RP R3, UR4 ;  /* 0x0000000400037d12 */ /* 0x000e300008309000 */
[----:B0-----:R-:W0:Y:S02]  /*0810*/  MUFU.RCP R3, R3 ;  /* 0x0000000300037308 */ /* 0x001e240000001000 */
[----:B0-----:R-:W-:-:S06]  /*0820*/  VIADD R4, R3, 0x1ffffffe ;  /* 0x1ffffffe03047836 */ /* 0x001fcc0000000000 */
[----:B------:R-:W0:Y:S02]  /*0830*/  F2I.U64.TRUNC R4, R4 ;  /* 0x0000000400047311 */ /* 0x000e24000020d800 */
[----:B0-----:R-:W-:-:S04]  /*0840*/  IMAD.WIDE.U32 R6, R4, UR4, RZ ;  /* 0x0000000404067c25 */ /* 0x001fc8000f8e00ff */
[----:B------:R-:W-:Y:S01]  /*0850*/  IMAD R7, R5, UR4, R7 ;  /* 0x0000000405077c24 */ /* 0x000fe2000f8e0207 */
[----:B------:R-:W-:-:S05]  /*0860*/  IADD3 R9, P0, PT, RZ, -R6, RZ ;  /* 0x80000006ff097210 */ /* 0x000fca0007f1e0ff */
[----:B------:R-:W-:-:S04]  /*0870*/  IMAD.HI.U32 R6, R4, R9, RZ ;  /* 0x0000000904067227 */ /* 0x000fc800078e00ff */
[----:B------:R-:W-:Y:S02]  /*0880*/  IMAD.X R11, RZ, RZ, ~R7, P0 ;  /* 0x000000ffff0b7224 */ /* 0x000fe400000e0e07 */
[----:B------:R-:W-:Y:S02]  /*0890*/  IMAD.MOV.U32 R7, RZ, RZ, R4 ;  /* 0x000000ffff077224 */ /* 0x000fe400078e0004 */
[-C--:B------:R-:W-:Y:S02]  /*08a0*/  IMAD R13, R5, R11.reuse, RZ ;  /* 0x0000000b050d7224 */ /* 0x080fe400078e02ff */
[----:B------:R-:W-:-:S04]  /*08b0*/  IMAD.WIDE.U32 R6, P0, R4, R11, R6 ;  /* 0x0000000b04067225 */ /* 0x000fc80007800006 */
[----:B------:R-:W-:-:S04]  /*08c0*/  IMAD.HI.U32 R3, R5, R11, RZ ;  /* 0x0000000b05037227 */ /* 0x000fc800078e00ff */
[----:B------:R-:W-:-:S04]  /*08d0*/  IMAD.HI.U32 R6, P1, R5, R9, R6 ;  /* 0x0000000905067227 */ /* 0x000fc80007820006 */
[----:B------:R-:W-:Y:S01]  /*08e0*/  IMAD.X R3, R3, 0x1, R5, P0 ;  /* 0x0000000103037824 */ /* 0x000fe200000e0605 */
[----:B------:R-:W-:-:S04]  /*08f0*/  IADD3 R7, P2, PT, R13, R6, RZ ;  /* 0x000000060d077210 */ /* 0x000fc80007f5e0ff */
[----:B------:R-:W-:Y:S01]  /*0900*/  IADD3.X R3, PT, PT, RZ, RZ, R3, P2, P1 ;  /* 0x000000ffff037210 */ /* 0x000fe200017e2403 */
[----:B------:R-:W-:-:S04]  /*0910*/  IMAD.WIDE.U32 R4, R7, UR4, RZ ;  /* 0x0000000407047c25 */ /* 0x000fc8000f8e00ff */
[----:B------:R-:W-:Y:S01]  /*0920*/  IMAD R8, R3, UR4, R5 ;  /* 0x0000000403087c24 */ /* 0x000fe2000f8e0205 */
[----:B------:R-:W-:Y:S02]  /*0930*/  IADD3 R9, P0, PT, RZ, -R4, RZ ;  /* 0x80000004ff097210 */ /* 0x000fe40007f1e0ff */
[----:B------:R-:W0:Y:S02]  /*0940*/  LDC.64 R4, c[0x0][0x390] ;  /* 0x0000e400ff047b82 */ /* 0x000e240000000a00 */
[----:B------:R-:W-:Y:S01]  /*0950*/  IADD3.X R8, PT, PT, RZ, ~R8, RZ, P0, !PT ;  /* 0x80000008ff087210 */ /* 0x000fe200007fe4ff */
[----:B------:R-:W-:-:S04]  /*0960*/  IMAD.HI.U32 R6, R7, R9, RZ ;  /* 0x0000000907067227 */ /* 0x000fc800078e00ff */
[-C--:B------:R-:W-:Y:S02]  /*0970*/  IMAD R11, R3, R8.reuse, RZ ;  /* 0x00000008030b7224 */ /* 0x080fe400078e02ff */
[----:B------:R-:W-:-:S04]  /*0980*/  IMAD.WIDE.U32 R6, P0, R7, R8, R6 ;  /* 0x0000000807067225 */ /* 0x000fc80007800006 */
[----:B------:R-:W-:-:S04]  /*0990*/  IMAD.HI.U32 R8, R3, R8, RZ ;  /* 0x0000000803087227 */ /* 0x000fc800078e00ff */
[----:B------:R-:W-:-:S04]  /*09a0*/  IMAD.HI.U32 R6, P1, R3, R9, R6 ;  /* 0x0000000903067227 */ /* 0x000fc80007820006 */
[----:B------:R-:W-:Y:S01]  /*09b0*/  IMAD.X R3, R8, 0x1, R3, P0 ;  /* 0x0000000108037824 */ /* 0x000fe200000e0603 */
[----:B------:R-:W-:Y:S01]  /*09c0*/  IADD3 R9, P2, PT, R11, R6, RZ ;  /* 0x000000060b097210 */ /* 0x000fe20007f5e0ff */
[----:B------:R-:W-:-:S03]  /*09d0*/  IMAD.MOV.U32 R7, RZ, RZ, RZ ;  /* 0x000000ffff077224 */ /* 0x000fc600078e00ff */
[----:B------:R-:W-:Y:S01]  /*09e0*/  IADD3.X R3, PT, PT, RZ, RZ, R3, P2, P1 ;  /* 0x000000ffff037210 */ /* 0x000fe200017e2403 */
[----:B0-----:R-:W-:-:S04]  /*09f0*/  IMAD.HI.U32 R6, R9, R4, RZ ;  /* 0x0000000409067227 */ /* 0x001fc800078e00ff */
[----:B------:R-:W-:-:S04]  /*0a00*/  IMAD.WIDE.U32 R6, R9, R5, R6 ;  /* 0x0000000509067225 */ /* 0x000fc800078e0006 */
[C---:B------:R-:W-:Y:S02]  /*0a10*/  IMAD R9, R3.reuse, R5, RZ ;  /* 0x0000000503097224 */ /* 0x040fe400078e02ff */
[----:B------:R-:W-:-:S04]  /*0a20*/  IMAD.HI.U32 R6, P0, R3, R4, R6 ;  /* 0x0000000403067227 */ /* 0x000fc80007800006 */
[----:B------:R-:W-:Y:S01]  /*0a30*/  IMAD.HI.U32 R3, R3, R5, RZ ;  /* 0x0000000503037227 */ /* 0x000fe200078e00ff */
[----:B------:R-:W-:-:S03]  /*0a40*/  IADD3 R8, P1, PT, R9, R6, RZ ;  /* 0x0000000609087210 */ /* 0x000fc60007f3e0ff */
[----:B------:R-:W-:Y:S02]  /*0a50*/  IMAD.X R3, RZ, RZ, R3, P0 ;  /* 0x000000ffff037224 */ /* 0x000fe400000e0603 */
[----:B------:R-:W-:-:S04]  /*0a60*/  IMAD.WIDE.U32 R6, R8, UR4, RZ ;  /* 0x0000000408067c25 */ /* 0x000fc8000f8e00ff */
[----:B------:R-:W-:Y:S01]  /*0a70*/  IMAD.X R3, RZ, RZ, R3, P1 ;  /* 0x000000ffff037224 */ /* 0x000fe200008e0603 */
[----:B------:R-:W-:-:S03]  /*0a80*/  IADD3 R9, P0, PT, -R6, R4, RZ ;  /* 0x0000000406097210 */ /* 0x000fc60007f1e1ff */
[----:B------:R-:W-:Y:S01]  /*0a90*/  IMAD R10, R3, UR4, R7 ;  /* 0x00000004030a7c24 */ /* 0x000fe2000f8e0207 */
[----:B------:R-:W-:Y:S02]  /*0aa0*/  IADD3 R7, P2, PT, R8, 0x1, RZ ;  /* 0x0000000108077810 */ /* 0x000fe40007f5e0ff */
[C---:B------:R-:W-:Y:S02]  /*0ab0*/  IADD3 R4, P1, PT, R9.reuse, -UR4, RZ ;  /* 0x8000000409047c10 */ /* 0x040fe4000ff3e0ff */
[----:B------:R-:W-:Y:S01]  /*0ac0*/  IADD3.X R10, PT, PT, ~R10, R5, RZ, P0, !PT ;  /* 0x000000050a0a7210 */ /* 0x000fe200007fe5ff */
[----:B------:R-:W-:Y:S01]  /*0ad0*/  IMAD.X R6, RZ, RZ, R3, P2 ;  /* 0x000000ffff067224 */ /* 0x000fe200010e0603 */
[----:B------:R-:W-:Y:S02]  /*0ae0*/  ISETP.GE.U32.AND P0, PT, R9, UR4, PT ;  /* 0x0000000409007c0c */ /* 0x000fe4000bf06070 */
[C---:B------:R-:W-:Y:S02]  /*0af0*/  IADD3.X R5, PT, PT, R10.reuse, -0x1, RZ, P1, !PT ;  /* 0xffffffff0a057810 */ /* 0x040fe40000ffe4ff */
[----:B------:R-:W-:-:S02]  /*0b00*/  ISETP.GE.U32.AND.EX P0, PT, R10, RZ, PT, P0 ;  /* 0x000000ff0a00720c */ /* 0x000fc40003f06100 */
[----:B------:R-:W-:Y:S02]  /*0b10*/  ISETP.NE.U32.AND P1, PT, RZ, UR4, PT ;  /* 0x00000004ff007c0c */ /* 0x000fe4000bf25070 */
[----:B------:R-:W-:Y:S02]  /*0b20*/  SEL R4, R4, R9, P0 ;  /* 0x0000000904047207 */ /* 0x000fe40000000000 */
[----:B------:R-:W-:Y:S02]  /*0b30*/  SEL R7, R7, R8, P0 ;  /* 0x0000000807077207 */ /* 0x000fe40000000000 */
[----:B------:R-:W-:Y:S02]  /*0b40*/  SEL R5, R5, R10, P0 ;  /* 0x0000000a05057207 */ /* 0x000fe40000000000 */
[----:B------:R-:W-:Y:S01]  /*0b50*/  SEL R6, R6, R3, P0 ;  /* 0x0000000306067207 */ /* 0x000fe20000000000 */
[----:B------:R-:W-:Y:S01]  /*0b60*/  IMAD.MOV.U32 R3, RZ, RZ, 0x0 ;  /* 0x00000000ff037424 */ /* 0x000fe200078e00ff */
[----:B------:R-:W-:-:S02]  /*0b70*/  ISETP.GE.U32.AND P0, PT, R4, UR4, PT ;  /* 0x0000000404007c0c */ /* 0x000fc4000bf06070 */
[----:B------:R-:W-:Y:S02]  /*0b80*/  IADD3 R4, P2, PT, R7, 0x1, RZ ;  /* 0x0000000107047810 */ /* 0x000fe40007f5e0ff */
[----:B------:R-:W-:Y:S02]  /*0b90*/  ISETP.GE.U32.AND.EX P0, PT, R5, RZ, PT, P0 ;  /* 0x000000ff0500720c */ /* 0x000fe40003f06100 */
[----:B------:R-:W-:Y:S01]  /*0ba0*/  ISETP.NE.AND.EX P1, PT, RZ, RZ, PT, P1 ;  /* 0x000000ffff00720c */ /* 0x000fe20003f25310 */
[----:B------:R-:W-:Y:S01]  /*0bb0*/  IMAD.X R5, RZ, RZ, R6, P2 ;  /* 0x000000ffff057224 */ /* 0x000fe200010e0606 */
[----:B------:R-:W-:-:S04]  /*0bc0*/  SEL R4, R4, R7, P0 ;  /* 0x0000000704047207 */ /* 0x000fc80000000000 */
[----:B------:R-:W-:Y:S02]  /*0bd0*/  SEL R5, R5, R6, P0 ;  /* 0x0000000605057207 */ /* 0x000fe40000000000 */
[----:B------:R-:W-:Y:S02]  /*0be0*/  SEL R4, R4, 0xffffffff, P1 ;  /* 0xffffffff04047807 */ /* 0x000fe40000800000 */
[----:B------:R-:W-:Y:S01]  /*0bf0*/  SEL R5, R5, 0xffffffff, P1 ;  /* 0xffffffff05057807 */ /* 0x000fe20000800000 */
[----:B------:R-:W-:Y:S06]  /*0c00*/  RET.REL.NODEC R2 `(_Z15pingpong_kernelPfS_miPmi) ;  /* 0xfffffff002fc7950 */ /* 0x000fec0003c3ffff */
.L_x_29:
        /* <DEDUP_REMOVED lines=15> */
.L_x_158:


//--------------------- .text._Z24footprint_scaling_kernelPfmPmi --------------------------
	.section	.text._Z24footprint_scaling_kernelPfmPmi,"ax",@progbits
	.align	128
        .global         _Z24footprint_scaling_kernelPfmPmi
        .type           _Z24footprint_scaling_kernelPfmPmi,@function
        .size           _Z24footprint_scaling_kernelPfmPmi,(.L_x_159 - _Z24footprint_scaling_kernelPfmPmi)
        .other          _Z24footprint_scaling_kernelPfmPmi,@"STO_CUDA_ENTRY STV_DEFAULT"
_Z24footprint_scaling_kernelPfmPmi:
.text._Z24footprint_scaling_kernelPfmPmi:
[----:B------:R-:W-:Y:S01]  /*0000*/  LDC R1, c[0x0][0x37c] ;  /* 0x0000df00ff017b82 */ /* 0x000fe20000000800 */
[----:B------:R-:W0:Y:S01]  /*0010*/  S2R R6, SR_TID.X ;  /* 0x0000000000067919 */ /* 0x000e220000002100 */
[----:B------:R-:W1:Y:S01]  /*0020*/  LDCU UR4, c[0x0][0x360] ;  /* 0x00006c00ff0477ac */ /* 0x000e620008000800 */
[----:B------:R-:W1:Y:S01]  /*0030*/  S2R R9, SR_CTAID.X ;  /* 0x0000000000097919 */ /* 0x000e620000002500 */
[----:B0-----:R-:W-:Y:S01]  /*0040*/  ISETP.NE.AND P0, PT, R6, RZ, PT ;  /* 0x000000ff0600720c */ /* 0x001fe20003f05270 */
[----:B-1----:R-:W-:-:S12]  /*0050*/  IMAD R0, R9, UR4, R6 ;  /* 0x0000000409007c24 */ /* 0x002fd8000f8e0206 */
[----:B------:R-:W-:Y:S01]  /*0060*/  @!P0 CS2R R2, SR_CLOCKLO ;  /* 0x0000000000028805 */ /* 0x000fe20000015000 */
[----:B------:R-:W0:Y:S01]  /*0070*/  @!P0 S2R R5, SR_CgaCtaId ;  /* 0x0000000000058919 */ /* 0x000e220000008800 */
[----:B------:R-:W-:Y:S01]  /*0080*/  @!P0 MOV R4, 0x400 ;  /* 0x0000040000048802 */ /* 0x000fe20000000f00 */
[----:B------:R-:W1:Y:S01]  /*0090*/  LDCU UR5, c[0x0][0x398] ;  /* 0x00007300ff0577ac */ /* 0x000e620008000800 */
[----:B------:R-:W2:Y:S01]  /*00a0*/  LDCU.64 UR6, c[0x0][0x358] ;  /* 0x00006b00ff0677ac */ /* 0x000ea20008000a00 */
[----:B-1----:R-:W-:Y:S01]  /*00b0*/  UISETP.GE.AND UP0, UPT, UR5, 0x1, UPT ;  /* 0x000000010500788c */ /* 0x002fe2000bf06270 */
[----:B0-----:R-:W-:-:S05]  /*00c0*/  @!P0 LEA R5, R5, R4, 0x18 ;  /* 0x0000000405058211 */ /* 0x001fca00078ec0ff */
[----:B------:R0:W-:Y:S01]  /*00d0*/  @!P0 STS.64 [R5], R2 ;  /* 0x0000000205008388 */ /* 0x0001e20000000a00 */
[----:B------:R-:W-:Y:S01]  /*00e0*/  BAR.SYNC.DEFER_BLOCKING 0x0 ;  /* 0x0000000000007b1d */ /* 0x000fe20000010000 */
[----:B------:R-:W-:-:S05]  /*00f0*/  PLOP3.LUT P0, PT, PT, PT, PT, 0x8, 0x80 ;  /* 0x000000000080781c */ /* 0x000fca0003f0e170 */
[----:B--2---:R-:W-:Y:S08]  /*0100*/  BRA.U !UP0, `(.L_x_30) ;  /* 0x0000000108707547 */ /* 0x004ff0000b800000 */
[----:B------:R-:W1:Y:S01]  /*0110*/  LDC R4, c[0x0][0x370] ;  /* 0x0000dc00ff047b82 */ /* 0x000e620000000800 */
[----:B------:R-:W-:Y:S01]  /*0120*/  SHF.R.S32.HI R7, RZ, 0x1f, R0 ;  /* 0x0000001fff077819 */ /* 0x000fe20000011400 */
[----:B0-----:R-:W-:Y:S02]  /*0130*/  IMAD.MOV.U32 R5, RZ, RZ, RZ ;  /* 0x000000ffff057224 */ /* 0x001fe400078e00ff */
[----:B-1----:R-:W-:Y:S01]  /*0140*/  IMAD R4, R4, UR4, RZ ;  /* 0x0000000404047c24 */ /* 0x002fe2000f8e02ff */
[----:B------:R-:W-:-:S06]  /*0150*/  UMOV UR4, URZ ;  /* 0x000000ff00047c82 */ /* 0x000fcc0008000000 */
.L_x_34:
[----:B------:R-:W0:Y:S01]  /*0160*/  LDCU.64 UR8, c[0x0][0x388] ;  /* 0x00007100ff0877ac */ /* 0x000e220008000a00 */
[----:B------:R-:W-:Y:S01]  /*0170*/  BSSY.RECONVERGENT B0, `(.L_x_31) ;  /* 0x0000013000007945 */ /* 0x000fe20003800200 */
[----:B------:R-:W1:Y:S01]  /*0180*/  LDCU UR5, c[0x0][0x398] ;  /* 0x00007300ff0577ac */ /* 0x000e620008000800 */
[----:B------:R-:W-:Y:S01]  /*0190*/  UIADD3 UR4, UPT, UPT, UR4, 0x1, URZ ;  /* 0x0000000104047890 */ /* 0x000fe2000fffe0ff */
[----:B------:R-:W2:Y:S01]  /*01a0*/  LDCU.64 UR10, c[0x0][0x380] ;  /* 0x00007000ff0a77ac */ /* 0x000ea20008000a00 */
[----:B0-----:R-:W-:-:S04]  /*01b0*/  ISETP.GE.U32.AND P0, PT, R0, UR8, PT ;  /* 0x0000000800007c0c */ /* 0x001fc8000bf06070 */
[----:B------:R-:W-:Y:S01]  /*01c0*/  ISETP.GE.U32.AND.EX P0, PT, R7, UR9, PT, P0 ;  /* 0x0000000907007c0c */ /* 0x000fe2000bf06100 */
[----:B-1----:R-:W-:-:S12]  /*01d0*/  UISETP.NE.AND UP0, UPT, UR4, UR5, UPT ;  /* 0x000000050400728c */ /* 0x002fd8000bf05270 */
[----:B--2---:R-:W-:Y:S05]  /*01e0*/  @P0 BRA `(.L_x_32) ;  /* 0x00000000002c0947 */ /* 0x004fea0003800000 */
[----:B------:R-:W-:Y:S02]  /*01f0*/  IMAD.MOV.U32 R11, RZ, RZ, R0 ;  /* 0x000000ffff0b7224 */ /* 0x000fe400078e0000 */
[----:B------:R-:W-:-:S07]  /*0200*/  IMAD.MOV.U32 R8, RZ, RZ, R7 ;  /* 0x000000ffff087224 */ /* 0x000fce00078e0007 */
.L_x_33:
[----:B------:R-:W-:-:S04]  /*0210*/  LEA R2, P0, R11, UR10, 0x2 ;  /* 0x0000000a0b027c11 */ /* 0x000fc8000f8010ff */
[----:B------:R-:W-:-:S05]  /*0220*/  LEA.HI.X R3, R11, UR11, R8, 0x2, P0 ;  /* 0x0000000b0b037c11 */ /* 0x000fca00080f1408 */
[----:B------:R-:W2:Y:S01]  /*0230*/  LDG.E R2, desc[UR6][R2.64] ;  /* 0x0000000602027981 */ /* 0x000ea2000c1e1900 */
[----:B------:R-:W-:-:S04]  /*0240*/  IADD3 R11, P0, PT, R4, R11, RZ ;  /* 0x0000000b040b7210 */ /* 0x000fc80007f1e0ff */
[----:B------:R-:W-:Y:S02]  /*0250*/  LEA.HI.X.SX32 R8, R4, R8, 0x1, P0 ;  /* 0x0000000804087211 */ /* 0x000fe400000f0eff */
[----:B------:R-:W-:-:S04]  /*0260*/  ISETP.GE.U32.AND P0, PT, R11, UR8, PT ;  /* 0x000000080b007c0c */ /* 0x000fc8000bf06070 */
[----:B------:R-:W-:Y:S01]  /*0270*/  ISETP.GE.U32.AND.EX P0, PT, R8, UR9, PT, P0 ;  /* 0x0000000908007c0c */ /* 0x000fe2000bf06100 */
[----:B--2---:R-:W-:-:S12]  /*0280*/  FADD R5, R2, R5 ;  /* 0x0000000502057221 */ /* 0x004fd80000000000 */
[----:B------:R-:W-:Y:S05]  /*0290*/  @!P0 BRA `(.L_x_33) ;  /* 0xfffffffc00dc8947 */ /* 0x000fea000383ffff */
.L_x_32:
[----:B------:R-:W-:Y:S05]  /*02a0*/  BSYNC.RECONVERGENT B0 ;  /* 0x0000000000007941 */ /* 0x000fea0003800200 */
.L_x_31:
[----:B------:R-:W-:Y:S05]  /*02b0*/  BRA.U UP0, `(.L_x_34) ;  /* 0xfffffffd00a87547 */ /* 0x000fea000b83ffff */
[----:B------:R-:W-:-:S13]  /*02c0*/  FSETP.EQ.AND P0, PT, R5, -999999, PT ;  /* 0xc97423f00500780b */ /* 0x000fda0003f02000 */
.L_x_30:
[----:B------:R-:W-:Y:S01]  /*02d0*/  BAR.SYNC.DEFER_BLOCKING 0x0 ;  /* 0x0000000000007b1d */ /* 0x000fe20000010000 */
[----:B------:R-:W-:-:S05]  /*02e0*/  ISETP.NE.AND P1, PT, R6, RZ, PT ;  /* 0x000000ff0600720c */ /* 0x000fca0003f25270 */
[----:B------:R-:W-:Y:S08]  /*02f0*/  BSSY.RECONVERGENT B0, `(.L_x_35) ;  /* 0x000000c000007945 */ /* 0x000ff00003800200 */
[----:B------:R-:W-:Y:S05]  /*0300*/  @P1 BRA `(.L_x_36) ;  /* 0x0000000000281947 */ /* 0x000fea0003800000 */
[----:B0-----:R-:W-:Y:S01]  /*0310*/  CS2R R4, SR_CLOCKLO ;  /* 0x0000000000047805 */ /* 0x001fe20000015000 */
[----:B------:R-:W0:Y:S01]  /*0320*/  S2UR UR5, SR_CgaCtaId ;  /* 0x00000000000579c3 */ /* 0x000e220000008800 */
[----:B------:R-:W-:-:S07]  /*0330*/  UMOV UR4, 0x400 ;  /* 0x0000040000047882 */ /* 0x000fce0000000000 */
[----:B------:R-:W1:Y:S01]  /*0340*/  LDC.64 R6, c[0x0][0x390] ;  /* 0x0000e400ff067b82 */ /* 0x000e620000000a00 */
[----:B0-----:R-:W-:-:S09]  /*0350*/  ULEA UR4, UR5, UR4, 0x18 ;  /* 0x0000000405047291 */ /* 0x001fd2000f8ec0ff */
[----:B------:R-:W0:Y:S02]  /*0360*/  LDS.64 R2, [UR4] ;  /* 0x00000004ff027984 */ /* 0x000e240008000a00 */
[----:B0-----:R-:W-:-:S05]  /*0370*/  IADD3 R4, P1, PT, -R2, R4, RZ ;  /* 0x0000000402047210 */ /* 0x001fca0007f3e1ff */
[----:B------:R-:W-:Y:S02]  /*0380*/  IMAD.X R5, R5, 0x1, ~R3, P1 ;  /* 0x0000000105057824 */ /* 0x000fe400008e0e03 */
[----:B-1----:R-:W-:-:S05]  /*0390*/  IMAD.WIDE.U32 R2, R9, 0x8, R6 ;  /* 0x0000000809027825 */ /* 0x002fca00078e0006 */
[----:B------:R1:W-:Y:S02]  /*03a0*/  STG.E.64 desc[UR6][R2.64], R4 ;  /* 0x0000000402007986 */ /* 0x0003e4000c101b06 */
.L_x_36:
[----:B------:R-:W-:Y:S05]  /*03b0*/  BSYNC.RECONVERGENT B0 ;  /* 0x0000000000007941 */ /* 0x000fea0003800200 */
.L_x_35:
[----:B------:R-:W-:Y:S05]  /*03c0*/  @!P0 EXIT ;  /* 0x000000000000894d */ /* 0x000fea0003800000 */
[----:B------:R-:W2:Y:S01]  /*03d0*/  LDCU UR4, c[0x0][0x38c] ;  /* 0x00007180ff0477ac */ /* 0x000ea20008000800 */
[----:B01----:R-:W-:Y:S01]  /*03e0*/  SHF.R.S32.HI R5, RZ, 0x1f, R0 ;  /* 0x0000001fff057819 */ /* 0x003fe20000011400 */
[----:B------:R-:W-:Y:S03]  /*03f0*/  BSSY.RECONVERGENT B0, `(.L_x_37) ;  /* 0x000001b000007945 */ /* 0x000fe60003800200 */
[----:B--2---:R-:W-:-:S04]  /*0400*/  LOP3.LUT R2, R5, UR4, RZ, 0xfc, !PT ;  /* 0x0000000405027c12 */ /* 0x004fc8000f8efcff */
[----:B------:R-:W-:-:S13]  /*0410*/  ISETP.NE.U32.AND P0, PT, R2, RZ, PT ;  /* 0x000000ff0200720c */ /* 0x000fda0003f05070 */
[----:B------:R-:W-:Y:S05]  /*0420*/  @P0 BRA `(.L_x_38) ;  /* 0x0000000000540947 */ /* 0x000fea0003800000 */
[----:B------:R-:W0:Y:S02]  /*0430*/  LDCU UR4, c[0x0][0x388] ;  /* 0x00007100ff0477ac */ /* 0x000e240008000800 */
[----:B0-----:R-:W0:Y:S01]  /*0440*/  I2F.U32.RP R4, UR4 ;  /* 0x0000000400047d06 */ /* 0x001e220008209000 */
[----:B------:R-:W-:-:S07]  /*0450*/  ISETP.NE.U32.AND P1, PT, RZ, UR4, PT ;  /* 0x00000004ff007c0c */ /* 0x000fce000bf25070 */
[----:B0-----:R-:W0:Y:S02]  /*0460*/  MUFU.RCP R4, R4 ;  /* 0x0000000400047308 */ /* 0x001e240000001000 */
[----:B0-----:R-:W-:-:S06]  /*0470*/  VIADD R2, R4, 0xffffffe ;  /* 0x0ffffffe04027836 */ /* 0x001fcc0000000000 */
[----:B------:R0:W1:Y:S02]  /*0480*/  F2I.FTZ.U32.TRUNC.NTZ R3, R2 ;  /* 0x0000000200037305 */ /* 0x000064000021f000 */
[----:B0-----:R-:W-:Y:S01]  /*0490*/  IMAD.MOV.U32 R2, RZ, RZ, RZ ;  /* 0x000000ffff027224 */ /* 0x001fe200078e00ff */
[----:B-1----:R-:W-:-:S05]  /*04a0*/  IADD3 R5, PT, PT, RZ, -R3, RZ ;  /* 0x80000003ff057210 */ /* 0x002fca0007ffe0ff */
[----:B------:R-:W-:-:S04]  /*04b0*/  IMAD R5, R5, UR4, RZ ;  /* 0x0000000405057c24 */ /* 0x000fc8000f8e02ff */
[----:B------:R-:W-:-:S06]  /*04c0*/  IMAD.HI.U32 R3, R3, R5, R2 ;  /* 0x0000000503037227 */ /* 0x000fcc00078e0002 */
[----:B------:R-:W-:-:S04]  /*04d0*/  IMAD.HI.U32 R3, R3, R0, RZ ;  /* 0x0000000003037227 */ /* 0x000fc800078e00ff */
[----:B------:R-:W-:-:S04]  /*04e0*/  IMAD.MOV R3, RZ, RZ, -R3 ;  /* 0x000000ffff037224 */ /* 0x000fc800078e0a03 */
[----:B------:R-:W-:Y:S02]  /*04f0*/  IMAD R0, R3, UR4, R0 ;  /* 0x0000000403007c24 */ /* 0x000fe4000f8e0200 */
[----:B------:R-:W-:-:S03]  /*0500*/  IMAD.MOV.U32 R3, RZ, RZ, RZ ;  /* 0x000000ffff037224 */ /* 0x000fc600078e00ff */
[----:B------:R-:W-:-:S13]  /*0510*/  ISETP.GE.U32.AND P0, PT, R0, UR4, PT ;  /* 0x0000000400007c0c */ /* 0x000fda000bf06070 */
[----:B------:R-:W-:-:S05]  /*0520*/  @P0 VIADD R0, R0, -UR4 ;  /* 0x8000000400000c36 */ /* 0x000fca0008000000 */
[----:B------:R-:W-:-:S13]  /*0530*/  ISETP.GE.U32.AND P0, PT, R0, UR4, PT ;  /* 0x0000000400007c0c */ /* 0x000fda000bf06070 */
[----:B------:R-:W-:Y:S01]  /*0540*/  @P0 VIADD R0, R0, -UR4 ;  /* 0x8000000400000c36 */ /* 0x000fe20008000000 */
[----:B------:R-:W-:-:S04]  /*0550*/  @!P1 LOP3.LUT R0, RZ, UR4, RZ, 0x33, !PT ;  /* 0x00000004ff009c12 */ /* 0x000fc8000f8e33ff */
[----:B------:R-:W-:Y:S01]  /*0560*/  MOV R2, R0 ;  /* 0x0000000000027202 */ /* 0x000fe20000000f00 */
[----:B------:R-:W-:Y:S06]  /*0570*/  BRA `(.L_x_39) ;  /* 0x0000000000087947 */ /* 0x000fec0003800000 */
.L_x_38:
[----:B------:R-:W-:-:S07]  /*0580*/  MOV R4, 0x5a0 ;  /* 0x000005a000047802 */ /* 0x000fce0000000f00 */
[----:B------:R-:W-:Y:S05]  /*0590*/  CALL.REL.NOINC `($__internal_2_$__cuda_sm20_rem_u64) ;  /* 0x00000000001c7944 */ /* 0x000fea0003c00000 */
.L_x_39:
[----:B------:R-:W-:Y:S05]  /*05a0*/  BSYNC.RECONVERGENT B0 ;  /* 0x0000000000007941 */ /* 0x000fea0003800200 */
.L_x_37:
[----:B------:R-:W0:Y:S02]  /*05b0*/  LDCU.64 UR4, c[0x0][0x380] ;  /* 0x00007000ff0477ac */ /* 0x000e240008000a00 */
[----:B0-----:R-:W-:-:S04]  /*05c0*/  LEA R4, P0, R2, UR4, 0x2 ;  /* 0x0000000402047c11 */ /* 0x001fc8000f8010ff */
[----:B------:R-:W-:Y:S01]  /*05d0*/  LEA.HI.X R5, R2, UR5, R3, 0x2, P0 ;  /* 0x0000000502057c11 */ /* 0x000fe200080f1403 */
[----:B------:R-:W-:-:S05]  /*05e0*/  IMAD.MOV.U32 R3, RZ, RZ, -0x368bdc10 ;  /* 0xc97423f0ff037424 */ /* 0x000fca00078e00ff */
[----:B------:R-:W-:Y:S01]  /*05f0*/  STG.E desc[UR6][R4.64], R3 ;  /* 0x0000000304007986 */ /* 0x000fe2000c101906 */
[----:B------:R-:W-:Y:S05]  /*0600*/  EXIT ;  /* 0x000000000000794d */ /* 0x000fea0003800000 */
        .weak           $__internal_2_$__cuda_sm20_rem_u64
        .type           $__internal_2_$__cuda_sm20_rem_u64,@function
        .size           $__internal_2_$__cuda_sm20_rem_u64,(.L_x_159 - $__internal_2_$__cuda_sm20_rem_u64)
$__internal_2_$__cuda_sm20_rem_u64:
[----:B------:R-:W0:Y:S01]  /*0610*/  LDCU.64 UR4, c[0x0][0x388] ;  /* 0x00007100ff0477ac */ /* 0x000e220008000a00 */
[----:B------:R-:W1:Y:S01]  /*0620*/  LDC.64 R2, c[0x0][0x388] ;  /* 0x0000e200ff027b82 */ /* 0x000e620000000a00 */
[----:B0-----:R-:W0:Y:S08]  /*0630*/  I2F.U64.RP R10, UR4 ;  /* 0x00000004000a7d12 */ /* 0x001e300008309000 */
[----:B0-----:R-:W0:Y:S02]  /*0640*/  MUFU.RCP R10, R10 ;  /* 0x0000000a000a7308 */ /* 0x001e240000001000 */
[----:B0-----:R-:W-:-:S06]  /*0650*/  VIADD R6, R10, 0x1ffffffe ;  /* 0x1ffffffe0a067836 */ /* 0x001fcc0000000000 */
[----:B------:R-:W1:Y:S02]  /*0660*/  F2I.U64.TRUNC R6, R6 ;  /* 0x0000000600067311 */ /* 0x000e64000020d800 */
[----:B-1----:R-:W-:-:S04]  /*0670*/  IMAD.WIDE.U32 R8, R6, R2, RZ ;  /* 0x0000000206087225 */ /* 0x002fc800078e00ff */
[----:B------:R-:W-:Y:S01]  /*0680*/  IMAD R9, R6, R3, R9 ;  /* 0x0000000306097224 */ /* 0x000fe200078e0209 */
[----:B------:R-:W-:-:S03]  /*0690*/  IADD3 R11, P0, PT, RZ, -R8, RZ ;  /* 0x80000008ff0b7210 */ /* 0x000fc60007f1e0ff */
[----:B------:R-:W-:Y:S02]  /*06a0*/  IMAD R9, R7, R2, R9 ;  /* 0x0000000207097224 */ /* 0x000fe400078e0209 */
[----:B------:R-:W-:-:S04]  /*06b0*/  IMAD.HI.U32 R8, R6, R11, RZ ;  /* 0x0000000b06087227 */ /* 0x000fc800078e00ff */
[----:B------:R-:W-:Y:S01]  /*06c0*/  IMAD.X R13, RZ, RZ, ~R9, P0 ;  /* 0x000000ffff0d7224 */ /* 0x000fe200000e0e09 */
[----:B------:R-:W-:-:S03]  /*06d0*/  MOV R9, R6 ;  /* 0x0000000600097202 */ /* 0x000fc60000000f00 */
[-C--:B------:R-:W-:Y:S02]  /*06e0*/  IMAD R15, R7, R13.reuse, RZ ;  /* 0x0000000d070f7224 */ /* 0x080fe400078e02ff */
[----:B------:R-:W-:-:S04]  /*06f0*/  IMAD.WIDE.U32 R8, P0, R6, R13, R8 ;  /* 0x0000000d06087225 */ /* 0x000fc80007800008 */
[----:B------:R-:W-:-:S04]  /*0700*/  IMAD.HI.U32 R13, R7, R13, RZ ;  /* 0x0000000d070d7227 */ /* 0x000fc800078e00ff */
[----:B------:R-:W-:-:S05]  /*0710*/  IMAD.HI.U32 R8, P1, R7, R11, R8 ;  /* 0x0000000b07087227 */ /* 0x000fca0007820008 */
[----:B------:R-:W-:Y:S01]  /*0720*/  IADD3 R9, P2, PT, R15, R8, RZ ;  /* 0x000000080f097210 */ /* 0x000fe20007f5e0ff */
[----:B------:R-:W-:-:S04]  /*0730*/  IMAD.X R8, R13, 0x1, R7, P0 ;  /* 0x000000010d087824 */ /* 0x000fc800000e0607 */
[----:B------:R-:W-:Y:S01]  /*0740*/  IMAD.WIDE.U32 R6, R9, R2, RZ ;  /* 0x0000000209067225 */ /* 0x000fe200078e00ff */
[----:B------:R-:W-:-:S03]  /*0750*/  IADD3.X R11, PT, PT, RZ, RZ, R8, P2, P1 ;  /* 0x000000ffff0b7210 */ /* 0x000fc600017e2408 */
[----:B------:R-:W-:Y:S01]  /*0760*/  IMAD R7, R9, R3, R7 ;  /* 0x0000000309077224 */ /* 0x000fe200078e0207 */
[----:B------:R-:W-:-:S03]  /*0770*/  IADD3 R13, P0, PT, RZ, -R6, RZ ;  /* 0x80000006ff0d7210 */ /* 0x000fc60007f1e0ff */
[----:B------:R-:W-:Y:S02]  /*0780*/  IMAD R7, R11, R2, R7 ;  /* 0x000000020b077224 */ /* 0x000fe400078e0207 */
[----:B------:R-:W-:-:S04]  /*0790*/  IMAD.HI.U32 R8, R9, R13, RZ ;  /* 0x0000000d09087227 */ /* 0x000fc800078e00ff */
[----:B------:R-:W-:Y:S02]  /*07a0*/  IMAD.X R6, RZ, RZ, ~R7, P0 ;  /* 0x000000ffff067224 */ /* 0x000fe400000e0e07 */
[----:B------:R-:W-:Y:S02]  /*07b0*/  HFMA2 R7, -RZ, RZ, 0, 0 ;  /* 0x00000000ff077431 */ /* 0x000fe400000001ff */
        /* <DEDUP_REMOVED lines=17> */
[----:B------:R-:W-:-:S03]  /*08d0*/  IMAD R9, R9, R3, R7 ;  /* 0x0000000309097224 */ /* 0x000fc600078e0207 */
[-C--:B------:R-:W-:Y:S01]  /*08e0*/  ISETP.GE.U32.AND P0, PT, R13, R2.reuse, PT ;  /* 0x000000020d00720c */ /* 0x080fe20003f06070 */
[----:B------:R-:W-:-:S04]  /*08f0*/  IMAD R0, R11, R2, R9 ;  /* 0x000000020b007224 */ /* 0x000fc800078e0209 */
[----:B------:R-:W-:Y:S01]  /*0900*/  IMAD.X R0, R5, 0x1, ~R0, P1 ;  /* 0x0000000105007824 */ /* 0x000fe200008e0e00 */
[----:B------:R-:W-:-:S04]  /*0910*/  IADD3 R7, P1, PT, R13, -R2, RZ ;  /* 0x800000020d077210 */ /* 0x000fc80007f3e0ff */
[CC--:B------:R-:W-:Y:S02]  /*0920*/  ISETP.GE.U32.AND.EX P0, PT, R0.reuse, R3.reuse, PT, P0 ;  /* 0x000000030000720c */ /* 0x0c0fe40003f06100 */
[----:B------:R-:W-:Y:S02]  /*0930*/  IADD3.X R6, PT, PT, R0, ~R3, RZ, P1, !PT ;  /* 0x8000000300067210 */ /* 0x000fe40000ffe4ff */
[----:B------:R-:W-:Y:S02]  /*0940*/  SEL R7, R7, R13, P0 ;  /* 0x0000000d07077207 */ /* 0x000fe40000000000 */
[----:B------:R-:W-:Y:S02]  /*0950*/  SEL R6, R6, R0, P0 ;  /* 0x0000000006067207 */ /* 0x000fe40000000000 */
[CC--:B------:R-:W-:Y:S02]  /*0960*/  IADD3 R0, P2, PT, R7.reuse, -R2.reuse, RZ ;  /* 0x8000000207007210 */ /* 0x0c0fe40007f5e0ff */
[----:B------:R-:W-:-:S02]  /*0970*/  ISETP.GE.U32.AND P0, PT, R7, R2, PT ;  /* 0x000000020700720c */ /* 0x000fc40003f06070 */
[----:B------:R-:W-:Y:S01]  /*0980*/  ISETP.NE.U32.AND P1, PT, R2, RZ, PT ;  /* 0x000000ff0200720c */ /* 0x000fe20003f25070 */
[C---:B------:R-:W-:Y:S01]  /*0990*/  IMAD.X R5, R6.reuse, 0x1, ~R3, P2 ;  /* 0x0000000106057824 */ /* 0x040fe200010e0e03 */
[----:B------:R-:W-:Y:S02]  /*09a0*/  ISETP.GE.U32.AND.EX P0, PT, R6, R3, PT, P0 ;  /* 0x000000030600720c */ /* 0x000fe40003f06100 */
[----:B------:R-:W-:Y:S02]  /*09b0*/  ISETP.NE.AND.EX P1, PT, R3, RZ, PT, P1 ;  /* 0x000000ff0300720c */ /* 0x000fe40003f25310 */
[----:B------:R-:W-:Y:S01]  /*09c0*/  SEL R3, R5, R6, P0 ;  /* 0x0000000605037207 */ /* 0x000fe20000000000 */
[----:B------:R-:W-:Y:S01]  /*09d0*/  IMAD.MOV.U32 R5, RZ, RZ, 0x0 ;  /* 0x00000000ff057424 */ /* 0x000fe200078e00ff */
[----:B------:R-:W-:Y:S02]  /*09e0*/  SEL R2, R0, R7, P0 ;  /* 0x0000000700027207 */ /* 0x000fe40000000000 */
[----:B------:R-:W-:-:S02]  /*09f0*/  SEL R3, R3, 0xffffffff, P1 ;  /* 0xffffffff03037807 */ /* 0x000fc40000800000 */
[----:B------:R-:W-:Y:S01]  /*0a00*/  SEL R2, R2, 0xffffffff, P1 ;  /* 0xffffffff02027807 */ /* 0x000fe20000800000 */
[----:B------:R-:W-:Y:S06]  /*0a10*/  RET.REL.NODEC R4 `(_Z24footprint_scaling_kernelPfmPmi) ;  /* 0xfffffff404787950 */ /* 0x000fec0003c3ffff */
.L_x_40:
        /* <DEDUP_REMOVED lines=14> */
.L_x_159:


//--------------------- .text._Z22coherency_write_kernelPfmiPmi --------------------------
	.section	.text._Z22coherency_write_kernelPfmiPmi,"ax",@progbits
	.align	128
        .global         _Z22coherency_write_kernelPfmiPmi
        .type           _Z22coherency_write_kernelPfmiPmi,@function
        .size           _Z22coherency_write_kernelPfmiPmi,(.L_x_160 - _Z22coherency_write_kernelPfmiPmi)
        .other          _Z22coherency_write_kernelPfmiPmi,@"STO_CUDA_ENTRY STV_DEFAULT"
_Z22coherency_write_kernelPfmiPmi:
.text._Z22coherency_write_kernelPfmiPmi:
[----:B------:R-:W-:Y:S01]  /*0000*/  LDC R1, c[0x0][0x37c] ;  /* 0x0000df00ff017b82 */ /* 0x000fe20000000800 */
[----:B------:R-:W0:Y:S07]  /*0010*/  LDCU UR5, c[0x0][0x390] ;  /* 0x00007200ff0577ac */ /* 0x000e2e0008000800 */
[----:B------:R-:W1:Y:S01]  /*0020*/  LDC.64 R6, c[0x0][0x388] ;  /* 0x0000e200ff067b82 */ /* 0x000e620000000a00 */
[----:B------:R-:W2:Y:S01]  /*0030*/  S2R R0, SR_CTAID.X ;  /* 0x0000000000007919 */ /* 0x000ea20000002500 */
[----:B------:R-:W3:Y:S01]  /*0040*/  LDCU UR4, c[0x0][0x370] ;  /* 0x00006e00ff0477ac */ /* 0x000ee20008000800 */
[----:B------:R-:W4:Y:S01]  /*0050*/  S2R R2, SR_TID.X ;  /* 0x0000000000027919 */ /* 0x000f220000002100 */
[----:B0-----:R-:W-:Y:S01]  /*0060*/  UISETP.NE.AND UP0, UPT, UR5, 0x1, UPT ;  /* 0x000000010500788c */ /* 0x001fe2000bf05270 */
[----:B-1----:R-:W-:-:S02]  /*0070*/  SHF.R.U64 R5, R6, 0x1, R7 ;  /* 0x0000000106057819 */ /* 0x002fc40000001207 */
[----:B------:R-:W-:-:S06]  /*0080*/  SHF.R.U32.HI R10, RZ, 0x1, R7 ;  /* 0x00000001ff0a7819 */ /* 0x000fcc0000011607 */
[----:B--234-:R-:W-:Y:S05]  /*0090*/  BRA.U !UP0, `(.L_x_41) ;  /* 0x0000000108247547 */ /* 0x01cfea000b800000 */
[----:B------:R-:W-:Y:S01]  /*00a0*/  UISETP.NE.AND UP0, UPT, UR5, URZ, UPT ;  /* 0x000000ff0500728c */ /* 0x000fe2000bf05270 */
[----:B------:R-:W-:Y:S02]  /*00b0*/  IMAD.MOV.U32 R4, RZ, RZ, RZ ;  /* 0x000000ffff047224 */ /* 0x000fe400078e00ff */
[----:B------:R-:W-:-:S06]  /*00c0*/  IMAD.MOV.U32 R7, RZ, RZ, RZ ;  /* 0x000000ffff077224 */ /* 0x000fcc00078e00ff */
[----:B------:R-:W-:Y:S05]  /*00d0*/  BRA.U UP0, `(.L_x_42) ;  /* 0x0000000100247547 */ /* 0x000fea000b800000 */
[----:B------:R-:W-:-:S06]  /*00e0*/  USHF.R.U32.HI UR5, URZ, 0x1, UR4 ;  /* 0x00000001ff057899 */ /* 0x000fcc0008011604 */
[----:B------:R-:W-:-:S04]  /*00f0*/  ISETP.GE.U32.AND P0, PT, R0, UR5, PT ;  /* 0x0000000500007c0c */ /* 0x000fc8000bf06070 */
[----:B------:R-:W-:Y:S02]  /*0100*/  SEL R4, R5, RZ, P0 ;  /* 0x000000ff05047207 */ /* 0x000fe40000000000 */
[----:B------:R-:W-:Y:S01]  /*0110*/  SEL R7, R10, RZ, P0 ;  /* 0x000000ff0a077207 */ /* 0x000fe20000000000 */
[----:B------:R-:W-:Y:S06]  /*0120*/  BRA `(.L_x_42) ;  /* 0x0000000000107947 */ /* 0x000fec0003800000 */
.L_x_41:
[----:B------:R-:W-:-:S06]  /*0130*/  USHF.R.U32.HI UR5, URZ, 0x1, UR4 ;  /* 0x00000001ff057899 */ /* 0x000fcc0008011604 */
[----:B------:R-:W-:-:S04]  /*0140*/  ISETP.GE.U32.AND P0, PT, R0, UR5, PT ;  /* 0x0000000500007c0c */ /* 0x000fc8000bf06070 */
[----:B------:R-:W-:Y:S02]  /*0150*/  SEL R4, R5, RZ, !P0 ;  /* 0x000000ff05047207 */ /* 0x000fe40004000000 */
[----:B------:R-:W-:-:S07]  /*0160*/  SEL R7, R10, RZ, !P0 ;  /* 0x000000ff0a077207 */ /* 0x000fce0004000000 */
.L_x_42:
[----:B------:R-:W-:-:S13]  /*0170*/  ISETP.NE.AND P0, PT, R2, RZ, PT ;  /* 0x000000ff0200720c */ /* 0x000fda0003f05270 */
[----:B------:R-:W-:Y:S01]  /*0180*/  @!P0 CS2R R8, SR_CLOCKLO ;  /* 0x0000000000088805 */ /* 0x000fe20000015000 */
[----:B------:R-:W0:Y:S01]  /*0190*/  @!P0 S2R R6, SR_CgaCtaId ;  /* 0x0000000000068919 */ /* 0x000e220000008800 */
[----:B------:R-:W-:Y:S01]  /*01a0*/  @!P0 MOV R3, 0x400 ;  /* 0x0000040000038802 */ /* 0x000fe20000000f00 */
[----:B------:R-:W-:-:S03]  /*01b0*/  UMOV UR5, URZ ;  /* 0x000000ff00057c82 */ /* 0x000fc60008000000 */
[----:B0-----:R-:W-:-:S05]  /*01c0*/  @!P0 LEA R3, R6, R3, 0x18 ;  /* 0x0000000306038211 */ /* 0x001fca00078ec0ff */
[----:B------:R0:W-:Y:S01]  /*01d0*/  @!P0 STS.64 [R3], R8 ;  /* 0x0000000803008388 */ /* 0x0001e20000000a00 */
[----:B------:R-:W-:Y:S01]  /*01e0*/  BAR.SYNC.DEFER_BLOCKING 0x0 ;  /* 0x0000000000007b1d */ /* 0x000fe20000010000 */
[----:B------:R-:W-:-:S13]  /*01f0*/  LOP3.LUT P0, RZ, R10, 0x7fffffff, RZ, 0xc0, !PT ;  /* 0x7fffffff0aff7812 */ /* 0x000fda000780c0ff */
[----:B0-----:R-:W-:Y:S05]  /*0200*/  @P0 BRA `(.L_x_43) ;  /* 0x0000000000500947 */ /* 0x001fea0003800000 */
[----:B------:R-:W0:Y:S01]  /*0210*/  I2F.U32.RP R3, UR4 ;  /* 0x0000000400037d06 */ /* 0x000e220008209000 */
[----:B------:R-:W-:Y:S01]  /*0220*/  ISETP.NE.U32.AND P2, PT, RZ, UR4, PT ;  /* 0x00000004ff007c0c */ /* 0x000fe2000bf45070 */
[----:B------:R-:W-:-:S06]  /*0230*/  IMAD.MOV.U32 R19, RZ, RZ, RZ ;  /* 0x000000ffff137224 */ /* 0x000fcc00078e00ff */
[----:B0-----:R-:W0:Y:S02]  /*0240*/  MUFU.RCP R3, R3 ;  /* 0x0000000300037308 */ /* 0x001e240000001000 */
[----:B0-----:R-:W-:-:S06]  /*0250*/  VIADD R8, R3, 0xffffffe ;  /* 0x0ffffffe03087836 */ /* 0x001fcc0000000000 */
[----:B------:R0:W1:Y:S02]  /*0260*/  F2I.FTZ.U32.TRUNC.NTZ R9, R8 ;  /* 0x0000000800097305 */ /* 0x000064000021f000 */
[----:B0-----:R-:W-:Y:S02]  /*0270*/  IMAD.MOV.U32 R8, RZ, RZ, RZ ;  /* 0x000000ffff087224 */ /* 0x001fe400078e00ff */
[----:B-1----:R-:W-:-:S04]  /*0280*/  IMAD.MOV R11, RZ, RZ, -R9 ;  /* 0x000000ffff0b7224 */ /* 0x002fc800078e0a09 */
[----:B------:R-:W-:-:S04]  /*0290*/  IMAD R11, R11, UR4, RZ ;  /* 0x000000040b0b7c24 */ /* 0x000fc8000f8e02ff */
[----:B------:R-:W-:-:S06]  /*02a0*/  IMAD.HI.U32 R9, R9, R11, R8 ;  /* 0x0000000b09097227 */ /* 0x000fcc00078e0008 */
[----:B------:R-:W-:-:S04]  /*02b0*/  IMAD.HI.U32 R18, R9, R5, RZ ;  /* 0x0000000509127227 */ /* 0x000fc800078e00ff */
[----:B------:R-:W-:-:S04]  /*02c0*/  IMAD.MOV R6, RZ, RZ, -R18 ;  /* 0x000000ffff067224 */ /* 0x000fc800078e0a12 */
[----:B------:R-:W-:-:S05]  /*02d0*/  IMAD R5, R6, UR4, R5 ;  /* 0x0000000406057c24 */ /* 0x000fca000f8e0205 */
[----:B------:R-:W-:-:S13]  /*02e0*/  ISETP.GE.U32.AND P0, PT, R5, UR4, PT ;  /* 0x0000000405007c0c */ /* 0x000fda000bf06070 */
[----:B------:R-:W-:Y:S02]  /*02f0*/  @P0 VIADD R5, R5, -UR4 ;  /* 0x8000000405050c36 */ /* 0x000fe40008000000 */
[----:B------:R-:W-:-:S03]  /*0300*/  @P0 VIADD R18, R18, 0x1 ;  /* 0x0000000112120836 */ /* 0x000fc60000000000 */
[----:B------:R-:W-:-:S13]  /*0310*/  ISETP.GE.U32.AND P1, PT, R5, UR4, PT ;  /* 0x0000000405007c0c */ /* 0x000fda000bf26070 */
[----:B------:R-:W-:Y:S01]  /*0320*/  @P1 VIADD R18, R18, 0x1 ;  /* 0x0000000112121836 */ /* 0x000fe20000000000 */
[----:B------:R-:W-:Y:S01]  /*0330*/  @!P2 LOP3.LUT R18, RZ, UR4, RZ, 0x33, !PT ;  /* 0x00000004ff12ac12 */ /* 0x000fe2000f8e33ff */
[----:B------:R-:W-:Y:S06]  /*0340*/  BRA `(.L_x_44) ;  /* 0x0000000000147947 */ /* 0x000fec0003800000 */
.L_x_43:
[----:B------:R-:W-:Y:S01]  /*0350*/  IMAD.U32 R28, RZ, RZ, UR4 ;  /* 0x00000004ff1c7e24 */ /* 0x000fe2000f8e00ff */
[----:B------:R-:W-:-:S07]  /*0360*/  MOV R30, 0x380 ;  /* 0x00000380001e7802 */ /* 0x000fce0000000f00 */
[----:B------:R-:W-:Y:S05]  /*0370*/  CALL.REL.NOINC `($__internal_3_$__cuda_sm20_div_u64) ;  /* 0x0000000c008c7944 */ /* 0x000fea0003c00000 */
[----:B------:R-:W-:Y:S02]  /*0380*/  IMAD.MOV.U32 R18, RZ, RZ, R22 ;  /* 0x000000ffff127224 */ /* 0x000fe400078e0016 */
[----:B------:R-:W-:-:S07]  /*0390*/  IMAD.MOV.U32 R19, RZ, RZ, R23 ;  /* 0x000000ffff137224 */ /* 0x000fce00078e0017 */
.L_x_44:
[----:B------:R-:W-:Y:S01]  /*03a0*/  USHF.R.U32.HI UR4, URZ, 0x1, UR4 ;  /* 0x00000001ff047899 */ /* 0x000fe20008011604 */
[----:B------:R-:W0:Y:S05]  /*03b0*/  LDCU UR6, c[0x0][0x3a0] ;  /* 0x00007400ff0677ac */ /* 0x000e2a0008000800 */
[----:B------:R-:W-:Y:S01]  /*03c0*/  IMAD R5, RZ, RZ, -UR4 ;  /* 0x80000004ff057e24 */ /* 0x000fe2000f8e02ff */
[----:B------:R-:W-:Y:S01]  /*03d0*/  ISETP.NE.U32.AND P1, PT, RZ, UR4, PT ;  /* 0x00000004ff007c0c */ /* 0x000fe2000bf25070 */
[----:B------:R-:W1:Y:S01]  /*03e0*/  LDCU.64 UR8, c[0x0][0x358] ;  /* 0x00006b00ff0877ac */ /* 0x000e620008000a00 */
[----:B------:R-:W2:Y:S01]  /*03f0*/  I2F.U32.RP R3, UR4 ;  /* 0x0000000400037d06 */ /* 0x000ea20008209000 */
[----:B0-----:R-:W-:-:S07]  /*0400*/  UISETP.GE.AND UP0, UPT, UR6, 0x1, UPT ;  /* 0x000000010600788c */ /* 0x001fce000bf06270 */
[----:B--2---:R-:W0:Y:S02]  /*0410*/  MUFU.RCP R3, R3 ;  /* 0x0000000300037308 */ /* 0x004e240000001000 */
[----:B0-----:R-:W-:-:S06]  /*0420*/  VIADD R8, R3, 0xffffffe ;  /* 0x0ffffffe03087836 */ /* 0x001fcc0000000000 */
[----:B------:R0:W2:Y:S02]  /*0430*/  F2I.FTZ.U32.TRUNC.NTZ R9, R8 ;  /* 0x0000000800097305 */ /* 0x0000a4000021f000 */
[----:B0-----:R-:W-:Y:S02]  /*0440*/  IMAD.MOV.U32 R8, RZ, RZ, RZ ;  /* 0x000000ffff087224 */ /* 0x001fe400078e00ff */
[----:B--2---:R-:W-:-:S04]  /*0450*/  IMAD R5, R5, R9, RZ ;  /* 0x0000000905057224 */ /* 0x004fc800078e02ff */
[----:B------:R-:W-:-:S06]  /*0460*/  IMAD.HI.U32 R9, R9, R5, R8 ;  /* 0x0000000509097227 */ /* 0x000fcc00078e0008 */
[----:B------:R-:W-:-:S04]  /*0470*/  IMAD.HI.U32 R9, R9, R0, RZ ;  /* 0x0000000009097227 */ /* 0x000fc800078e00ff */
[----:B------:R-:W-:-:S04]  /*0480*/  IMAD.MOV R9, RZ, RZ, -R9 ;  /* 0x000000ffff097224 */ /* 0x000fc800078e0a09 */
[----:B------:R-:W-:-:S05]  /*0490*/  IMAD R11, R9, UR4, R0 ;  /* 0x00000004090b7c24 */ /* 0x000fca000f8e0200 */
[----:B------:R-:W-:-:S13]  /*04a0*/  ISETP.GE.U32.AND P0, PT, R11, UR4, PT ;  /* 0x000000040b007c0c */ /* 0x000fda000bf06070 */
[----:B------:R-:W-:-:S05]  /*04b0*/  @P0 VIADD R11, R11, -UR4 ;  /* 0x800000040b0b0c36 */ /* 0x000fca0008000000 */
[----:B------:R-:W-:-:S13]  /*04c0*/  ISETP.GE.U32.AND P0, PT, R11, UR4, PT ;  /* 0x000000040b007c0c */ /* 0x000fda000bf06070 */
[----:B------:R-:W-:Y:S01]  /*04d0*/  @P0 VIADD R11, R11, -UR4 ;  /* 0x800000040b0b0c36 */ /* 0x000fe20008000000 */
[----:B------:R-:W-:Y:S01]  /*04e0*/  @!P1 LOP3.LUT R11, RZ, UR4, RZ, 0x33, !PT ;  /* 0x00000004ff0b9c12 */ /* 0x000fe2000f8e33ff */
[----:B-1----:R-:W-:Y:S06]  /*04f0*/  BRA.U !UP0, `(.L_x_45) ;  /* 0x0000000908f47547 */ /* 0x002fec000b800000 */
[----:B------:R-:W0:Y:S01]  /*0500*/  LDCU UR6, c[0x0][0x360] ;  /* 0x00006c00ff0677ac */ /* 0x000e220008000800 */
[----:B------:R-:W-:Y:S01]  /*0510*/  ISETP.GT.U32.AND P5, PT, R18, R2, PT ;  /* 0x000000021200720c */ /* 0x000fe20003fa4070 */
[----:B------:R-:W-:Y:S01]  /*0520*/  UMOV UR4, URZ ;  /* 0x000000ff00047c82 */ /* 0x000fe20008000000 */
[----:B0-----:R-:W0:Y:S01]  /*0530*/  I2F.U32.RP R5, UR6 ;  /* 0x0000000600057d06 */ /* 0x001e220008209000 */
[----:B------:R-:W-:Y:S01]  /*0540*/  VIADD R3, R2, UR6 ;  /* 0x0000000602037c36 */ /* 0x000fe20008000000 */
[----:B------:R-:W-:-:S04]  /*0550*/  ISETP.NE.U32.AND P3, PT, RZ, UR6, PT ;  /* 0x00000006ff007c0c */ /* 0x000fc8000bf65070 */
[C---:B------:R-:W-:Y:S02]  /*0560*/  ISETP.GE.U32.AND P0, PT, R3.reuse, 0x100, PT ;  /* 0x000001000300780c */ /* 0x040fe40003f06070 */
[----:B------:R-:W-:Y:S02]  /*0570*/  VIMNMX.U32 R6, PT, PT, R3, 0x100, !PT ;  /* 0x0000010003067848 */ /* 0x000fe40007fe0000 */
[----:B------:R-:W-:-:S04]  /*0580*/  SEL R12, RZ, 0x1, P0 ;  /* 0x00000001ff0c7807 */ /* 0x000fc80000000000 */
[----:B------:R-:W-:Y:S01]  /*0590*/  IADD3 R6, PT, PT, R6, -R3, -R12 ;  /* 0x8000000306067210 */ /* 0x000fe20007ffe80c */
[----:B0-----:R-:W0:Y:S02]  /*05a0*/  MUFU.RCP R5, R5 ;  /* 0x0000000500057308 */ /* 0x001e240000001000 */
[----:B0-----:R-:W-:-:S06]  /*05b0*/  VIADD R8, R5, 0xffffffe ;  /* 0x0ffffffe05087836 */ /* 0x001fcc0000000000 */
[----:B------:R0:W1:Y:S02]  /*05c0*/  F2I.FTZ.U32.TRUNC.NTZ R9, R8 ;  /* 0x0000000800097305 */ /* 0x000064000021f000 */
[----:B0-----:R-:W-:Y:S02]  /*05d0*/  IMAD.MOV.U32 R8, RZ, RZ, RZ ;  /* 0x000000ffff087224 */ /* 0x001fe400078e00ff */
[----:B-1----:R-:W-:-:S04]  /*05e0*/  IMAD.MOV R13, RZ, RZ, -R9 ;  /* 0x000000ffff0d7224 */ /* 0x002fc800078e0a09 */
[----:B------:R-:W-:-:S04]  /*05f0*/  IMAD R13, R13, UR6, RZ ;  /* 0x000000060d0d7c24 */ /* 0x000fc8000f8e02ff */
[----:B------:R-:W-:-:S04]  /*0600*/  IMAD.HI.U32 R9, R9, R13, R8 ;  /* 0x0000000d09097227 */ /* 0x000fc800078e0008 */
[----:B------:R-:W-:Y:S02]  /*0610*/  VIADD R8, R3, UR6 ;  /* 0x0000000603087c36 */ /* 0x000fe40008000000 */
[----:B------:R-:W-:Y:S01]  /*0620*/  IMAD.HI.U32 R13, R9, R6, RZ ;  /* 0x00000006090d7227 */ /* 0x000fe200078e00ff */
[----:B------:R-:W-:-:S03]  /*0630*/  IADD3 R9, P0, PT, R2, UR6, RZ ;  /* 0x0000000602097c10 */ /* 0x000fc6000ff1e0ff */
[----:B------:R-:W-:Y:S01]  /*0640*/  IMAD.MOV R5, RZ, RZ, -R13 ;  /* 0x000000ffff057224 */ /* 0x000fe200078e0a0d */
[-C--:B------:R-:W-:Y:S01]  /*0650*/  ISETP.GE.U32.AND P1, PT, R9, R18.reuse, PT ;  /* 0x000000120900720c */ /* 0x080fe20003f26070 */
[----:B------:R-:W-:Y:S01]  /*0660*/  IMAD.X R15, RZ, RZ, RZ, P0 ;  /* 0x000000ffff0f7224 */ /* 0x000fe200000e06ff */
[----:B------:R-:W-:Y:S01]  /*0670*/  ISETP.GT.U32.AND P0, PT, R18, R9, PT ;  /* 0x000000091200720c */ /* 0x000fe20003f04070 */
[----:B------:R-:W-:Y:S02]  /*0680*/  IMAD R6, R5, UR6, R6 ;  /* 0x0000000605067c24 */ /* 0x000fe4000f8e0206 */
[----:B------:R-:W-:Y:S01]  /*0690*/  IMAD.MOV.U32 R5, RZ, RZ, R7 ;  /* 0x000000ffff057224 */ /* 0x000fe200078e0007 */
[----:B------:R-:W-:Y:S02]  /*06a0*/  ISETP.GE.U32.AND.EX P1, PT, R15, R19, PT, P1 ;  /* 0x000000130f00720c */ /* 0x000fe40003f26110 */
[----:B------:R-:W-:Y:S01]  /*06b0*/  ISETP.GE.U32.AND P4, PT, R6, UR6, PT ;  /* 0x0000000606007c0c */ /* 0x000fe2000bf86070 */
[----:B------:R-:W-:Y:S01]  /*06c0*/  IMAD.WIDE.U32 R20, R11, R18, R4 ;  /* 0x000000120b147225 */ /* 0x000fe200078e0004 */
[----:B------:R-:W-:-:S02]  /*06d0*/  ISETP.GT.U32.AND.EX P0, PT, R19, R15, PT, P0 ;  /* 0x0000000f1300720c */ /* 0x000fc40003f04100 */
[----:B------:R-:W-:Y:S01]  /*06e0*/  SEL R4, RZ, 0x1, P1 ;  /* 0x00000001ff047807 */ /* 0x000fe20000800000 */
[C---:B------:R-:W-:Y:S01]  /*06f0*/  IMAD R11, R19.reuse, R11, RZ ;  /* 0x0000000b130b7224 */ /* 0x040fe200078e02ff */
[----:B------:R-:W-:Y:S02]  /*0700*/  SEL R5, R18, R9, P0 ;  /* 0x0000000912057207 */ /* 0x000fe40000000000 */
[C---:B------:R-:W-:Y:S02]  /*0710*/  ISETP.GT.U32.AND.EX P1, PT, R19.reuse, RZ, PT, P5 ;  /* 0x000000ff1300720c */ /* 0x040fe40003f24150 */
[----:B------:R-:W-:Y:S02]  /*0720*/  SEL R10, R19, R15, P0 ;  /* 0x0000000f130a7207 */ /* 0x000fe40000000000 */
[----:B------:R-:W-:Y:S01]  /*0730*/  ISETP.LT.U32.AND P1, PT, R2, 0x100, P1 ;  /* 0x000001000200780c */ /* 0x000fe20000f21070 */
[----:B------:R-:W-:Y:S02]  /*0740*/  @P4 VIADD R6, R6, -UR6 ;  /* 0x8000000606064c36 */ /* 0x000fe40008000000 */
[----:B------:R-:W-:Y:S01]  /*0750*/  @P4 VIADD R13, R13, 0x1 ;  /* 0x000000010d0d4836 */ /* 0x000fe20000000000 */
[----:B------:R-:W-:-:S02]  /*0760*/  IADD3 R5, P4, P5, R5, -R9, -R4 ;  /* 0x8000000905057210 */ /* 0x000fc40007d9e804 */
[----:B------:R-:W-:Y:S01]  /*0770*/  ISETP.GE.U32.AND P2, PT, R6, UR6, PT ;  /* 0x0000000606007c0c */ /* 0x000fe2000bf46070 */
[----:B------:R-:W-:Y:S01]  /*0780*/  IMAD.IADD R6, R21, 0x1, R11 ;  /* 0x0000000115067824 */ /* 0x000fe200078e020b */
[----:B------:R-:W-:Y:S02]  /*0790*/  IADD3 R9, P0, PT, R3, R20, RZ ;  /* 0x0000001403097210 */ /* 0x000fe40007f1e0ff */
[----:B------:R-:W-:-:S03]  /*07a0*/  IADD3.X R10, PT, PT, R10, -0x1, ~R15, P4, P5 ;  /* 0xffffffff0a0a7810 */ /* 0x000fc600027eac0f */
[----:B------:R-:W-:-:S06]  /*07b0*/  IMAD.X R16, RZ, RZ, R6, P0 ;  /* 0x000000ffff107224 */ /* 0x000fcc00000e0606 */
[----:B------:R-:W-:Y:S01]  /*07c0*/  @P2 VIADD R13, R13, 0x1 ;  /* 0x000000010d0d2836 */ /* 0x000fe20000000000 */
[----:B------:R-:W-:Y:S02]  /*07d0*/  @!P3 LOP3.LUT R13, RZ, UR6, RZ, 0x33, !PT ;  /* 0x00000006ff0dbc12 */ /* 0x000fe4000f8e33ff */
[-C--:B------:R-:W-:Y:S02]  /*07e0*/  IADD3 R7, P2, PT, R2, R20.reuse, RZ ;  /* 0x0000001402077210 */ /* 0x080fe40007f5e0ff */
[----:B------:R-:W-:Y:S01]  /*07f0*/  IADD3 R11, P3, PT, R8, R20, RZ ;  /* 0x00000014080b7210 */ /* 0x000fe20007f7e0ff */
[----:B------:R-:W-:Y:S02]  /*0800*/  IMAD.IADD R12, R12, 0x1, R13 ;  /* 0x000000010c0c7824 */ /* 0x000fe400078e020d */
[----:B------:R-:W-:Y:S02]  /*0810*/  IMAD.X R14, RZ, RZ, R6, P2 ;  /* 0x000000ffff0e7224 */ /* 0x000fe400010e0606 */
[----:B------:R-:W-:-:S02]  /*0820*/  VIADD R13, R8, UR6 ;  /* 0x00000006080d7c36 */ /* 0x000fc40008000000 */
[----:B------:R-:W-:-:S07]  /*0830*/  IMAD.X R26, RZ, RZ, R6, P3 ;  /* 0x000000ffff1a7224 */ /* 0x000fce00018e0606 */
.L_x_56:
[----:B0-----:R-:W0:Y:S01]  /*0840*/  LDCU UR7, c[0x0][0x3a0] ;  /* 0x00007400ff0777ac */ /* 0x001e220008000800 */
        /* <DEDUP_REMOVED lines=16> */
[----:B------:R-:W-:-:S04]  /*0950*/  IMAD.HI.U32 R22, R23, R15, R22 ;  /* 0x0000000f17167227 */ /* 0x000fc800078e0016 */
[----:B------:R-:W-:Y:S02]  /*0960*/  IMAD.MOV.U32 R23, RZ, RZ, RZ ;  /* 0x000000ffff177224 */ /* 0x000fe400078e00ff */
        /* <DEDUP_REMOVED lines=10> */
.L_x_49:
[----:B------:R-:W-:Y:S01]  /*0a10*/  IMAD.U32 R28, RZ, RZ, UR6 ;  /* 0x00000006ff1c7e24 */ /* 0x000fe2000f8e00ff */
[----:B------:R-:W-:-:S07]  /*0a20*/  MOV R30, 0xa40 ;  /* 0x00000a40001e7802 */ /* 0x000fce0000000f00 */
[----:B-1----:R-:W-:Y:S05]  /*0a30*/  CALL.REL.NOINC `($__internal_3_$__cuda_sm20_div_u64) ;  /* 0x0000000400dc7944 */ /* 0x002fea0003c00000 */
.L_x_50:
[----:B-1----:R-:W-:Y:S05]  /*0a40*/  BSYNC.RECONVERGENT B1 ;  /* 0x0000000000017941 */ /* 0x002fea0003800200 */
.L_x_48:
        /* <DEDUP_REMOVED lines=22> */
[----:B------:R-:W-:-:S05]  /*0bb0*/  LEA.HI.X R25, R7, UR11, R14, 0x2, P0 ;  /* 0x0000000b07197c11 */ /* 0x000fca00080f140e */
[----:B------:R-:W2:Y:S02]  /*0bc0*/  LDG.E R28, desc[UR8][R24.64] ;  /* 0x00000008181c7981 */ /* 0x000ea4000c1e1900 */
[----:B--2---:R-:W-:-:S05]  /*0bd0*/  FADD R29, R28, 1 ;  /* 0x3f8000001c1d7421 */ /* 0x004fca0000000000 */
[----:B------:R0:W-:Y:S02]  /*0be0*/  STG.E desc[UR8][R24.64], R29 ;  /* 0x0000001d18007986 */ /* 0x0001e4000c101908 */
.L_x_54:
[----:B------:R-:W-:Y:S05]  /*0bf0*/  BSYNC.RECONVERGENT B2 ;  /* 0x0000000000027941 */ /* 0x000fea0003800200 */
.L_x_53:
[----:B0-----:R-:W-:Y:S01]  /*0c00*/  IMAD.MOV.U32 R29, RZ, RZ, R3 ;  /* 0x000000ffff1d7224 */ /* 0x001fe200078e0003 */
[----:B------:R-:W-:Y:S06]  /*0c10*/  @!P2 BRA `(.L_x_52) ;  /* 0x000000000054a947 */ /* 0x000fec0003800000 */
[-C--:B------:R-:W-:Y:S02]  /*0c20*/  ISETP.GE.U32.AND P0, PT, R9, R22.reuse, PT ;  /* 0x000000160900720c */ /* 0x080fe40003f06070 */
[----:B------:R-:W-:Y:S02]  /*0c30*/  ISETP.GE.U32.AND P2, PT, R11, R22, PT ;  /* 0x000000160b00720c */ /* 0x000fe40003f46070 */
[----:B------:R-:W-:Y:S02]  /*0c40*/  ISETP.GE.U32.AND.EX P0, PT, R16, R23, PT, P0 ;  /* 0x000000171000720c */ /* 0x000fe40003f06100 */
[----:B------:R-:W-:-:S04]  /*0c50*/  ISETP.NE.U32.AND P3, PT, R30, 0x1, PT ;  /* 0x000000011e00780c */ /* 0x000fc80003f65070 */
[----:B------:R-:W-:-:S04]  /*0c60*/  ISETP.NE.AND.EX P3, PT, RZ, RZ, PT, P3 ;  /* 0x000000ffff00720c */ /* 0x000fc80003f65330 */
[----:B------:R-:W-:-:S03]  /*0c70*/  ISETP.GE.U32.OR.EX P2, PT, R26, R23, !P3, P2 ;  /* 0x000000171a00720c */ /* 0x000fc60005f46520 */
[----:B------:R-:W0:Y:S02]  /*0c80*/  @!P0 LDC.64 R24, c[0x0][0x380] ;  /* 0x0000e000ff188b82 */ /* 0x000e240000000a00 */
[----:B0-----:R-:W-:-:S04]  /*0c90*/  @!P0 LEA R24, P4, R9, R24, 0x2 ;  /* 0x0000001809188211 */ /* 0x001fc800078810ff */
[----:B------:R-:W-:-:S05]  /*0ca0*/  @!P0 LEA.HI.X R25, R9, R25, R16, 0x2, P4 ;  /* 0x0000001909198211 */ /* 0x000fca00020f1410 */
[----:B------:R-:W2:Y:S01]  /*0cb0*/  @!P0 LDG.E R22, desc[UR8][R24.64] ;  /* 0x0000000818168981 */ /* 0x000ea2000c1e1900 */
[----:B------:R-:W-:Y:S01]  /*0cc0*/  SEL R29, R8, R13, !P3 ;  /* 0x0000000d081d7207 */ /* 0x000fe20005800000 */
[----:B--2---:R-:W-:-:S05]  /*0cd0*/  @!P0 FADD R23, R22, 1 ;  /* 0x3f80000016178421 */ /* 0x004fca0000000000 */
[----:B------:R0:W-:Y:S01]  /*0ce0*/  @!P0 STG.E desc[UR8][R24.64], R23 ;  /* 0x0000001718008986 */ /* 0x0001e2000c101908 */
[----:B------:R-:W-:Y:S05]  /*0cf0*/  @P2 BRA `(.L_x_52) ;  /* 0x00000000001c2947 */ /* 0x000fea0003800000 */
[----:B------:R-:W1:Y:S02]  /*0d00*/  LDCU.64 UR10, c[0x0][0x380] ;  /* 0x00007000ff0a77ac */ /* 0x000e640008000a00 */
[----:B-1----:R-:W-:-:S04]  /*0d10*/  LEA R22, P0, R11, UR10, 0x2 ;  /* 0x0000000a0b167c11 */ /* 0x002fc8000f8010ff */
[----:B0-----:R-:W-:-:S05]  /*0d20*/  LEA.HI.X R23, R11, UR11, R26, 0x2, P0 ;  /* 0x0000000b0b177c11 */ /* 0x001fca00080f141a */
[----:B------:R-:W2:Y:S01]  /*0d30*/  LDG.E R24, desc[UR8][R22.64] ;  /* 0x0000000816187981 */ /* 0x000ea2000c1e1900 */
[----:B------:R-:W-:Y:S02]  /*0d40*/  IMAD.MOV.U32 R29, RZ, RZ, R13 ;  /* 0x000000ffff1d7224 */ /* 0x000fe400078e000d */
[----:B--2---:R-:W-:-:S05]  /*0d50*/  FADD R25, R24, 1 ;  /* 0x3f80000018197421 */ /* 0x004fca0000000000 */
[----:B------:R1:W-:Y:S02]  /*0d60*/  STG.E desc[UR8][R22.64], R25 ;  /* 0x0000001916007986 */ /* 0x0003e4000c101908 */
.L_x_52:
[----:B------:R-:W-:Y:S05]  /*0d70*/  BSYNC.RECONVERGENT B1 ;  /* 0x0000000000017941 */ /* 0x000fea0003800200 */
.L_x_51:
[----:B------:R-:W-:-:S04]  /*0d80*/  ISETP.GE.U32.AND P0, PT, R17, 0x3, PT ;  /* 0x000000031100780c */ /* 0x000fc80003f06070 */
[----:B------:R-:W-:-:S13]  /*0d90*/  ISETP.GE.U32.AND.EX P0, PT, R27, RZ, PT, P0 ;  /* 0x000000ff1b00720c */ /* 0x000fda0003f06100 */
[----:B------:R-:W-:Y:S05]  /*0da0*/  @!P0 BRA `(.L_x_47) ;  /* 0x0000000000c08947 */ /* 0x000fea0003800000 */
.L_x_55:
[----:B------:R-:W-:-:S04]  /*0db0*/  IADD3 R17, P2, PT, R29, R20, RZ ;  /* 0x000000141d117210 */ /* 0x000fc80007f5e0ff */
[----:B------:R-:W-:Y:S01]  /*0dc0*/  ISETP.GE.U32.AND P0, PT, R17, UR12, PT ;  /* 0x0000000c11007c0c */ /* 0x000fe2000bf06070 */
[----:B------:R-:W-:-:S05]  /*0dd0*/  IMAD.X R28, R15, 0x1, R6, P2 ;  /* 0x000000010f1c7824 */ /* 0x000fca00010e0606 */
[----:B------:R-:W-:-:S13]  /*0de0*/  ISETP.GE.U32.AND.EX P0, PT, R28, UR13, PT, P0 ;  /* 0x0000000d1c007c0c */ /* 0x000fda000bf06100 */
[----:B01----:R-:W0:Y:S02]  /*0df0*/  @!P0 LDC.64 R22, c[0x0][0x380] ;  /* 0x0000e000ff168b82 */ /* 0x003e240000000a00 */
[----:B0-----:R-:W-:-:S04]  /*0e00*/  @!P0 LEA R24, P2, R17, R22, 0x2 ;  /* 0x0000001611188211 */ /* 0x001fc800078410ff */
[----:B------:R-:W-:-:S05]  /*0e10*/  @!P0 LEA.HI.X R25, R17, R23, R28, 0x2, P2 ;  /* 0x0000001711198211 */ /* 0x000fca00010f141c */
[----:B------:R-:W2:Y:S01]  /*0e20*/  @!P0 LDG.E R17, desc[UR8][R24.64] ;  /* 0x0000000818118981 */ /* 0x000ea2000c1e1900 */
[----:B------:R-:W-:-:S05]  /*0e30*/  VIADD R31, R29, UR6 ;  /* 0x000000061d1f7c36 */ /* 0x000fca0008000000 */
[----:B------:R-:W-:-:S05]  /*0e40*/  IADD3 R27, P2, PT, R31, R20, RZ ;  /* 0x000000141f1b7210 */ /* 0x000fca0007f5e0ff */
[----:B------:R-:W-:Y:S02]  /*0e50*/  IMAD.X R30, RZ, RZ, R6, P2 ;  /* 0x000000ffff1e7224 */ /* 0x000fe400010e0606 */
[----:B--2---:R-:W-:-:S05]  /*0e60*/  @!P0 FADD R17, R17, 1 ;  /* 0x3f80000011118421 */ /* 0x004fca0000000000 */
[----:B------:R0:W-:Y:S01]  /*0e70*/  @!P0 STG.E desc[UR8][R24.64], R17 ;  /* 0x0000001118008986 */ /* 0x0001e2000c101908 */
[----:B------:R-:W-:-:S04]  /*0e80*/  ISETP.GE.U32.AND P0, PT, R27, UR12, PT ;  /* 0x0000000c1b007c0c */ /* 0x000fc8000bf06070 */
[----:B------:R-:W-:-:S13]  /*0e90*/  ISETP.GE.U32.AND.EX P0, PT, R30, UR13, PT, P0 ;  /* 0x0000000d1e007c0c */ /* 0x000fda000bf06100 */
[----:B------:R-:W1:Y:S02]  /*0ea0*/  @!P0 LDC.64 R22, c[0x0][0x380] ;  /* 0x0000e000ff168b82 */ /* 0x000e640000000a00 */
[----:B-1----:R-:W-:-:S04]  /*0eb0*/  @!P0 LEA R28, P2, R27, R22, 0x2 ;  /* 0x000000161b1c8211 */ /* 0x002fc800078410ff */
[----:B------:R-:W-:-:S05]  /*0ec0*/  @!P0 LEA.HI.X R29, R27, R23, R30, 0x2, P2 ;  /* 0x000000171b1d8211 */ /* 0x000fca00010f141e */
[----:B------:R-:W2:Y:S01]  /*0ed0*/  @!P0 LDG.E R22, desc[UR8][R28.64] ;  /* 0x000000081c168981 */ /* 0x000ea2000c1e1900 */
[----:B------:R-:W-:-:S05]  /*0ee0*/  VIADD R31, R31, UR6 ;  /* 0x000000061f1f7c36 */ /* 0x000fca0008000000 */
[----:B0-----:R-:W-:-:S05]  /*0ef0*/  IADD3 R17, P2, PT, R31, R20, RZ ;  /* 0x000000141f117210 */ /* 0x001fca0007f5e0ff */
        /* <DEDUP_REMOVED lines=16> */
[----:B------:R-:W0:Y:S02]  /*1000*/  @!P0 LDC.64 R22, c[0x0][0x380] ;  /* 0x0000e000ff168b82 */ /* 0x000e240000000a00 */
[----:B0-----:R-:W-:-:S04]  /*1010*/  @!P0 LEA R22, P2, R27, R22, 0x2 ;  /* 0x000000161b168211 */ /* 0x001fc800078410ff */
[----:B------:R-:W-:-:S05]  /*1020*/  @!P0 LEA.HI.X R23, R27, R23, R28, 0x2, P2 ;  /* 0x000000171b178211 */ /* 0x000fca00010f141c */
[----:B------:R-:W3:Y:S01]  /*1030*/  @!P0 LDG.E R27, desc[UR8][R22.64] ;  /* 0x00000008161b8981 */ /* 0x000ee2000c1e1900 */
[----:B------:R-:W-:-:S05]  /*1040*/  VIADD R29, R31, UR6 ;  /* 0x000000061f1d7c36 */ /* 0x000fca0008000000 */
[----:B------:R-:W-:Y:S01]  /*1050*/  ISETP.LT.U32.AND P2, PT, R29, 0x100, PT ;  /* 0x000001001d00780c */ /* 0x000fe20003f41070 */
[----:B---3--:R-:W-:-:S05]  /*1060*/  @!P0 FADD R27, R27, 1 ;  /* 0x3f8000001b1b8421 */ /* 0x008fca0000000000 */
[----:B------:R2:W-:Y:S01]  /*1070*/  @!P0 STG.E desc[UR8][R22.64], R27 ;  /* 0x0000001b16008986 */ /* 0x0005e2000c101908 */
[----:B------:R-:W-:-:S04]  /*1080*/  ISETP.GT.U32.AND P0, PT, R18, R29, PT ;  /* 0x0000001d1200720c */ /* 0x000fc80003f04070 */
[----:B------:R-:W-:-:S13]  /*1090*/  ISETP.GT.U32.AND.EX P0, PT, R19, RZ, PT, P0 ;  /* 0x000000ff1300720c */ /* 0x000fda0003f04100 */
[----:B--2---:R-:W-:Y:S05]  /*10a0*/  @P0 BRA P2, `(.L_x_55) ;  /* 0xfffffffc00400947 */ /* 0x004fea000103ffff */
.L_x_47:
[----:B-1----:R-:W-:Y:S05]  /*10b0*/  BSYNC.RECONVERGENT B0 ;  /* 0x0000000000007941 */ /* 0x002fea0003800200 */
.L_x_46:
[----:B------:R-:W-:Y:S05]  /*10c0*/  BRA.U UP0, `(.L_x_56) ;  /* 0xfffffff500dc7547 */ /* 0x000fea000b83ffff */
.L_x_45:
[----:B------:R-:W-:Y:S01]  /*10d0*/  BAR.SYNC.DEFER_BLOCKING 0x0 ;  /* 0x0000000000007b1d */ /* 0x000fe20000010000 */
[----:B------:R-:W-:-:S13]  /*10e0*/  ISETP.NE.AND P0, PT, R2, RZ, PT ;  /* 0x000000ff0200720c */ /* 0x000fda0003f05270 */
[----:B------:R-:W-:Y:S05]  /*10f0*/  @P0 EXIT ;  /* 0x000000000000094d */ /* 0x000fea0003800000 */
[----:B------:R-:W-:Y:S01]  /*1100*/  CS2R R4, SR_CLOCKLO ;  /* 0x0000000000047805 */ /* 0x000fe20000015000 */
[----:B------:R-:W1:Y:S01]  /*1110*/  S2UR UR5, SR_CgaCtaId ;  /* 0x00000000000579c3 */ /* 0x000e620000008800 */
[----:B------:R-:W-:-:S07]  /*1120*/  UMOV UR4, 0x400 ;  /* 0x0000040000047882 */ /* 0x000fce0000000000 */
[----:B------:R-:W2:Y:S01]  /*1130*/  LDC.64 R6, c[0x0][0x398] ;  /* 0x0000e600ff067b82 */ /* 0x000ea20000000a00 */
[----:B-1----:R-:W-:-:S09]  /*1140*/  ULEA UR4, UR5, UR4, 0x18 ;  /* 0x0000000405047291 */ /* 0x002fd2000f8ec0ff */
[----:B------:R-:W1:Y:S02]  /*1150*/  LDS.64 R2, [UR4] ;  /* 0x00000004ff027984 */ /* 0x000e640008000a00 */
[----:B-1----:R-:W-:-:S05]  /*1160*/  IADD3 R4, P0, PT, -R2, R4, RZ ;  /* 0x0000000402047210 */ /* 0x002fca0007f1e1ff */
[----:B------:R-:W-:Y:S02]  /*1170*/  IMAD.X R5, R5, 0x1, ~R3, P0 ;  /* 0x0000000105057824 */ /* 0x000fe400000e0e03 */
[----:B--2---:R-:W-:-:S05]  /*1180*/  IMAD.WIDE.U32 R2, R0, 0x8, R6 ;  /* 0x0000000800027825 */ /* 0x004fca00078e0006 */
[----:B------:R-:W-:Y:S01]  /*1190*/  STG.E.64 desc[UR8][R2.64], R4 ;  /* 0x0000000402007986 */ /* 0x000fe2000c101b08 */
[----:B------:R-:W-:Y:S05]  /*11a0*/  EXIT ;  /* 0x000000000000794d */ /* 0x000fea0003800000 */
        .weak           $__internal_3_$__cuda_sm20_div_u64
        .type           $__internal_3_$__cuda_sm20_div_u64,@function
        .size           $__internal_3_$__cuda_sm20_div_u64,(.L_x_160 - $__internal_3_$__cuda_sm20_div_u64)
$__internal_3_$__cuda_sm20_div_u64:
[----:B------:R-:W-:Y:S02]  /*11b0*/  IMAD.U32 R29, RZ, RZ, UR5 ;  /* 0x00000005ff1d7e24 */ /* 0x000fe4000f8e00ff */
[----:B------:R-:W-:Y:S02]  /*11c0*/  IMAD.MOV.U32 R31, RZ, RZ, 0x0 ;  /* 0x00000000ff1f7424 */ /* 0x000fe400078e00ff */
[----:B------:R-:W0:Y:S08]  /*11d0*/  I2F.U64.RP R15, R28 ;  /* 0x0000001c000f7312 */ /* 0x000e300000309000 */
[----:B0-----:R-:W0:Y:S02]  /*11e0*/  MUFU.RCP R15, R15 ;  /* 0x0000000f000f7308 */ /* 0x001e240000001000 */
[----:B0-----:R-:W-:-:S06]  /*11f0*/  VIADD R24, R15, 0x1ffffffe ;  /* 0x1ffffffe0f187836 */ /* 0x001fcc0000000000 */
[----:B------:R-:W0:Y:S02]  /*1200*/  F2I.U64.TRUNC R24, R24 ;  /* 0x0000001800187311 */ /* 0x000e24000020d800 */
[----:B0-----:R-:W-:-:S04]  /*1210*/  IMAD.WIDE.U32 R22, R24, R28, RZ ;  /* 0x0000001c18167225 */ /* 0x001fc800078e00ff */
[C---:B------:R-:W-:Y:S01]  /*1220*/  IMAD R17, R24.reuse, UR5, R23 ;  /* 0x0000000518117c24 */ /* 0x040fe2000f8e0217 */
[----:B------:R-:W-:Y:S01]  /*1230*/  IADD3 R27, P0, PT, RZ, -R22, RZ ;  /* 0x80000016ff1b7210 */ /* 0x000fe20007f1e0ff */
[----:B------:R-:W-:Y:S02]  /*1240*/  IMAD.MOV.U32 R23, RZ, RZ, R24 ;  /* 0x000000ffff177224 */ /* 0x000fe400078e0018 */
[----:B------:R-:W-:Y:S02]  /*1250*/  IMAD R17, R25, R28, R17 ;  /* 0x0000001c19117224 */ /* 0x000fe400078e0211 */
[----:B------:R-:W-:-:S04]  /*1260*/  IMAD.HI.U32 R22, R24, R27, RZ ;  /* 0x0000001b18167227 */ /* 0x000fc800078e00ff */
[----:B------:R-:W-:-:S04]  /*1270*/  IMAD.X R17, RZ, RZ, ~R17, P0 ;  /* 0x000000ffff117224 */ /* 0x000fc800000e0e11 */
[----:B------:R-:W-:-:S04]  /*1280*/  IMAD.WIDE.U32 R22, P0, R24, R17, R22 ;  /* 0x0000001118167225 */ /* 0x000fc80007800016 */
[----:B------:R-:W-:-:S04]  /*1290*/  IMAD.HI.U32 R15, R25, R17, RZ ;  /* 0x00000011190f7227 */ /* 0x000fc800078e00ff */
[----:B------:R-:W-:-:S04]  /*12a0*/  IMAD.HI.U32 R22, P2, R25, R27, R22 ;  /* 0x0000001b19167227 */ /* 0x000fc80007840016 */
[----:B------:R-:W-:Y:S02]  /*12b0*/  IMAD R17, R25, R17, RZ ;  /* 0x0000001119117224 */ /* 0x000fe400078e02ff */
[----:B------:R-:W-:-:S03]  /*12c0*/  IMAD.X R15, R15, 0x1, R25, P0 ;  /* 0x000000010f0f7824 */ /* 0x000fc600000e0619 */
        /* <DEDUP_REMOVED lines=9> */
[----:B------:R-:W-:-:S04]  /*1360*/  IMAD.HI.U32 R32, R15, R24, RZ ;  /* 0x000000180f207227 */ /* 0x000fc800078e00ff */
[----:B------:R-:W-:-:S04]  /*1370*/  IMAD.HI.U32 R22, P2, R15, R25, R22 ;  /* 0x000000190f167227 */ /* 0x000fc80007840016 */
[----:B------:R-:W-:Y:S02]  /*1380*/  IMAD.X R17, R32, 0x1, R15, P0 ;  /* 0x0000000120117824 */ /* 0x000fe400000e060f */
[----:B------:R-:W-:Y:S02]  /*1390*/  IMAD R15, R15, R24, RZ ;  /* 0x000000180f0f7224 */ /* 0x000fe400078e02ff */
[----:B------:R-:W-:-:S03]  /*13a0*/  IMAD.MOV.U32 R23, RZ, RZ, RZ ;  /* 0x000000ffff177224 */ /* 0x000fc600078e00ff */
[----:B------:R-:W-:-:S04]  /*13b0*/  IADD3 R15, P0, PT, R15, R22, RZ ;  /* 0x000000160f0f7210 */ /* 0x000fc80007f1e0ff */
[----:B------:R-:W-:Y:S01]  /*13c0*/  IADD3.X R17, PT, PT, RZ, RZ, R17, P0, P2 ;  /* 0x000000ffff117210 */ /* 0x000fe200007e4411 */
[----:B------:R-:W-:-:S04]  /*13d0*/  IMAD.HI.U32 R22, R15, R5, RZ ;  /* 0x000000050f167227 */ /* 0x000fc800078e00ff */
[----:B------:R-:W-:-:S04]  /*13e0*/  IMAD.WIDE.U32 R22, R15, R10, R22 ;  /* 0x0000000a0f167225 */ /* 0x000fc800078e0016 */
[----:B------:R-:W-:-:S04]  /*13f0*/  IMAD.HI.U32 R15, P0, R17, R5, R22 ;  /* 0x00000005110f7227 */ /* 0x000fc80007800016 */
[CC--:B------:R-:W-:Y:S02]  /*1400*/  IMAD R22, R17.reuse, R10.reuse, RZ ;  /* 0x0000000a11167224 */ /* 0x0c0fe400078e02ff */
[----:B------:R-:W-:-:S03]  /*1410*/  IMAD.HI.U32 R17, R17, R10, RZ ;  /* 0x0000000a11117227 */ /* 0x000fc600078e00ff */
[----:B------:R-:W-:Y:S01]  /*1420*/  IADD3 R15, P2, PT, R22, R15, RZ ;  /* 0x0000000f160f7210 */ /* 0x000fe20007f5e0ff */
[----:B------:R-:W-:-:S04]  /*1430*/  IMAD.X R17, RZ, RZ, R17, P0 ;  /* 0x000000ffff117224 */ /* 0x000fc800000e0611 */
[----:B------:R-:W-:-:S04]  /*1440*/  IMAD.WIDE.U32 R22, R15, R28, RZ ;  /* 0x0000001c0f167225 */ /* 0x000fc800078e00ff */
[C---:B------:R-:W-:Y:S01]  /*1450*/  IMAD R23, R15.reuse, UR5, R23 ;  /* 0x000000050f177c24 */ /* 0x040fe2000f8e0217 */
[----:B------:R-:W-:Y:S01]  /*1460*/  IADD3 R25, P3, PT, -R22, R5, RZ ;  /* 0x0000000516197210 */ /* 0x000fe20007f7e1ff */
[----:B------:R-:W-:Y:S01]  /*1470*/  IMAD.X R17, RZ, RZ, R17, P2 ;  /* 0x000000ffff117224 */ /* 0x000fe200010e0611 */
[----:B------:R-:W-:Y:S02]  /*1480*/  IADD3 R22, P4, PT, R15, 0x1, RZ ;  /* 0x000000010f167810 */ /* 0x000fe40007f9e0ff */
[-C--:B------:R-:W-:Y:S01]  /*1490*/  ISETP.GE.U32.AND P2, PT, R25, R28.reuse, PT ;  /* 0x0000001c1900720c */ /* 0x080fe20003f46070 */
[----:B------:R-:W-:Y:S02]  /*14a0*/  IMAD R23, R17, R28, R23 ;  /* 0x0000001c11177224 */ /* 0x000fe400078e0217 */
[----:B------:R-:W-:Y:S02]  /*14b0*/  IMAD.X R24, RZ, RZ, R17, P4 ;  /* 0x000000ffff187224 */ /* 0x000fe400020e0611 */
[----:B------:R-:W-:Y:S01]  /*14c0*/  IMAD.X R32, R10, 0x1, ~R23, P3 ;  /* 0x000000010a207824 */ /* 0x000fe200018e0e17 */
[----:B------:R-:W-:-:S04]  /*14d0*/  IADD3 R23, P3, PT, -R28, R25, RZ ;  /* 0x000000191c177210 */ /* 0x000fc80007f7e1ff */
[----:B------:R-:W-:-:S04]  /*14e0*/  ISETP.GE.U32.AND.EX P2, PT, R32, UR5, PT, P2 ;  /* 0x0000000520007c0c */ /* 0x000fc8000bf46120 */
[----:B------:R-:W-:Y:S02]  /*14f0*/  SEL R23, R23, R25, P2 ;  /* 0x0000001917177207 */ /* 0x000fe40001000000 */
[----:B------:R-:W-:Y:S02]  /*1500*/  SEL R15, R22, R15, P2 ;  /* 0x0000000f160f7207 */ /* 0x000fe40001000000 */
[----:B------:R-:W-:Y:S02]  /*1510*/  ISETP.GE.U32.AND P0, PT, R23, R28, PT ;  /* 0x0000001c1700720c */ /* 0x000fe40003f06070 */
[----:B------:R-:W-:Y:S02]  /*1520*/  IADD3.X R23, PT, PT, R32, ~UR5, RZ, P3, !PT ;  /* 0x8000000520177c10 */ /* 0x000fe40009ffe4ff */
[----:B------:R-:W-:Y:S02]  /*1530*/  SEL R24, R24, R17, P2 ;  /* 0x0000001118187207 */ /* 0x000fe40001000000 */
[----:B------:R-:W-:-:S02]  /*1540*/  SEL R23, R23, R32, P2 ;  /* 0x0000002017177207 */ /* 0x000fc40001000000 */
[----:B------:R-:W-:Y:S02]  /*1550*/  IADD3 R22, P3, PT, R15, 0x1, RZ ;  /* 0x000000010f167810 */ /* 0x000fe40007f7e0ff */
[----:B------:R-:W-:Y:S02]  /*1560*/  ISETP.GE.U32.AND.EX P0, PT, R23, UR5, PT, P0 ;  /* 0x0000000517007c0c */ /* 0x000fe4000bf06100 */
[----:B------:R-:W-:Y:S01]  /*1570*/  ISETP.NE.U32.AND P2, PT, R28, RZ, PT ;  /* 0x000000ff1c00720c */ /* 0x000fe20003f45070 */
[----:B------:R-:W-:Y:S01]  /*1580*/  IMAD.X R23, RZ, RZ, R24, P3 ;  /* 0x000000ffff177224 */ /* 0x000fe200018e0618 */
[----:B------:R-:W-:Y:S02]  /*1590*/  SEL R22, R22, R15, P0 ;  /* 0x0000000f16167207 */ /* 0x000fe40000000000 */
[----:B------:R-:W-:Y:S02]  /*15a0*/  ISETP.NE.AND.EX P2, PT, RZ, UR5, PT, P2 ;  /* 0x00000005ff007c0c */ /* 0x000fe4000bf45320 */
[----:B------:R-:W-:-:S02]  /*15b0*/  SEL R23, R23, R24, P0 ;  /* 0x0000001817177207 */ /* 0x000fc40000000000 */
[----:B------:R-:W-:Y:S02]  /*15c0*/  SEL R22, R22, 0xffffffff, P2 ;  /* 0xffffffff16167807 */ /* 0x000fe40001000000 */
[----:B------:R-:W-:Y:S01]  /*15d0*/  SEL R23, R23, 0xffffffff, P2 ;  /* 0xffffffff17177807 */ /* 0x000fe20001000000 */
[----:B------:R-:W-:Y:S06]  /*15e0*/  RET.REL.NODEC R30 `(_Z22coherency_write_kernelPfmiPmi) ;  /* 0xffffffe81e847950 */ /* 0x000fec0003c3ffff */
.L_x_57:
        /* <DEDUP_REMOVED lines=9> */
.L_x_160:


//--------------------- .text._Z28alternating_partition_kernelPfmiPmi --------------------------
	.section	.text._Z28alternating_partition_kernelPfmiPmi,"ax",@progbits
	.align	128
        .global         _Z28alternating_partition_kernelPfmiPmi
        .type           _Z28alternating_partition_kernelPfmiPmi,@function
        .size           _Z28alternating_partition_kernelPfmiPmi,(.L_x_161 - _Z28alternating_partition_kernelPfmiPmi)
        .other          _Z28alternating_partition_kernelPfmiPmi,@"STO_CUDA_ENTRY STV_DEFAULT"
_Z28alternating_partition_kernelPfmiPmi:
.text._Z28alternating_partition_kernelPfmiPmi:
        /* <DEDUP_REMOVED lines=17> */
[----:B------:R-:W1:Y:S01]  /*0110*/  LDCU UR4, c[0x0][0x390] ;  /* 0x00007200ff0477ac */ /* 0x000e620008000800 */
[----:B0-----:R-:W-:Y:S02]  /*0120*/  IMAD.SHL.U32 R4, R2, 0x20, RZ ;  /* 0x0000002002047824 */ /* 0x001fe400078e00ff */
[----:B------:R-:W-:Y:S01]  /*0130*/  IMAD.MOV.U32 R48, RZ, RZ, RZ ;  /* 0x000000ffff307224 */ /* 0x000fe200078e00ff */
[----:B------:R-:W0:Y:S01]  /*0140*/  LDCU.64 UR6, c[0x0][0x388] ;  /* 0x00007100ff0677ac */ /* 0x000e220008000a00 */
[----:B-1----:R-:W-:Y:S02]  /*0150*/  UISETP.NE.AND UP0, UPT, UR4, URZ, UPT ;  /* 0x000000ff0400728c */ /* 0x002fe4000bf05270 */
[----:B0-----:R-:W-:Y:S02]  /*0160*/  USHF.R.U64 UR6, UR6, 0x1, UR7 ;  /* 0x0000000106067899 */ /* 0x001fe40008001207 */
[----:B------:R-:W-:-:S05]  /*0170*/  USHF.R.U32.HI UR7, URZ, 0x1, UR7 ;  /* 0x00000001ff077899 */ /* 0x000fca0008011607 */
[----:B------:R-:W-:Y:S07]  /*0180*/  BRA.U !UP0, `(.L_x_59) ;  /* 0x0000002508647547 */ /* 0x000fee000b800000 */
[----:B------:R-:W-:-:S05]  /*0190*/  UMOV UR4, URZ ;  /* 0x000000ff00047c82 */ /* 0x000fca0008000000 */
.L_x_85:
[----:B------:R-:W0:Y:S01]  /*01a0*/  LDC R7, c[0x0][0x390] ;  /* 0x0000e400ff077b82 */ /* 0x000e220000000800 */
[----:B------:R-:W1:Y:S01]  /*01b0*/  LDCU UR5, c[0x0][0x3a0] ;  /* 0x00007400ff0577ac */ /* 0x000e620008000800 */
[----:B------:R-:W-:Y:S01]  /*01c0*/  IMAD.MOV.U32 R9, RZ, RZ, RZ ;  /* 0x000000ffff097224 */ /* 0x000fe200078e00ff */
[----:B------:R-:W-:Y:S01]  /*01d0*/  UIADD3 UR4, UPT, UPT, UR4, 0x1, URZ ;  /* 0x0000000104047890 */ /* 0x000fe2000fffe0ff */
[----:B------:R-:W2:Y:S03]  /*01e0*/  LDCU.64 UR10, c[0x0][0x380] ;  /* 0x00007000ff0a77ac */ /* 0x000ea60008000a00 */
[----:B-1----:R-:W-:-:S11]  /*01f0*/  UISETP.NE.AND UP0, UPT, UR4, UR5, UPT ;  /* 0x000000050400728c */ /* 0x002fd6000bf05270 */
.L_x_84:
[----:B------:R-:W-:Y:S01]  /*0200*/  IADD3 R8, PT, PT, R4, R9, RZ ;  /* 0x0000000904087210 */ /* 0x000fe20007ffe0ff */
[----:B------:R-:W-:Y:S03]  /*0210*/  BSSY.RECONVERGENT B0, `(.L_x_60) ;  /* 0x000001d000007945 */ /* 0x000fe60003800200 */
[----:B------:R-:W-:-:S04]  /*0220*/  SHF.R.S32.HI R44, RZ, 0x1f, R8 ;  /* 0x0000001fff2c7819 */ /* 0x000fc80000011408 */
[----:B------:R-:W-:-:S04]  /*0230*/  LOP3.LUT R5, R44, UR7, RZ, 0xfc, !PT ;  /* 0x000000072c057c12 */ /* 0x000fc8000f8efcff */
[----:B------:R-:W-:-:S13]  /*0240*/  ISETP.NE.U32.AND P0, PT, R5, RZ, PT ;  /* 0x000000ff0500720c */ /* 0x000fda0003f05070 */
[----:B------:R-:W-:Y:S05]  /*0250*/  @P0 BRA `(.L_x_61) ;  /* 0x00000000004c0947 */ /* 0x000fea0003800000 */
[----:B------:R-:W1:Y:S01]  /*0260*/  I2F.U32.RP R5, UR6 ;  /* 0x0000000600057d06 */ /* 0x000e620008209000 */
[----:B------:R-:W-:Y:S01]  /*0270*/  ISETP.NE.U32.AND P1, PT, RZ, UR6, PT ;  /* 0x00000006ff007c0c */ /* 0x000fe2000bf25070 */
[----:B------:R-:W-:-:S06]  /*0280*/  IMAD.MOV.U32 R27, RZ, RZ, RZ ;  /* 0x000000ffff1b7224 */ /* 0x000fcc00078e00ff */
[----:B-1----:R-:W1:Y:S02]  /*0290*/  MUFU.RCP R5, R5 ;  /* 0x0000000500057308 */ /* 0x002e640000001000 */
[----:B-1----:R-:W-:-:S06]  /*02a0*/  VIADD R10, R5, 0xffffffe ;  /* 0x0ffffffe050a7836 */ /* 0x002fcc0000000000 */
[----:B------:R1:W3:Y:S02]  /*02b0*/  F2I.FTZ.U32.TRUNC.NTZ R11, R10 ;  /* 0x0000000a000b7305 */ /* 0x0002e4000021f000 */
[----:B-1----:R-:W-:Y:S02]  /*02c0*/  IMAD.MOV.U32 R10, RZ, RZ, RZ ;  /* 0x000000ffff0a7224 */ /* 0x002fe400078e00ff */
[----:B---3--:R-:W-:-:S04]  /*02d0*/  IMAD.MOV R13, RZ, RZ, -R11 ;  /* 0x000000ffff0d7224 */ /* 0x008fc800078e0a0b */
[----:B------:R-:W-:-:S04]  /*02e0*/  IMAD R13, R13, UR6, RZ ;  /* 0x000000060d0d7c24 */ /* 0x000fc8000f8e02ff */
[----:B------:R-:W-:-:S06]  /*02f0*/  IMAD.HI.U32 R11, R11, R13, R10 ;  /* 0x0000000d0b0b7227 */ /* 0x000fcc00078e000a */
[----:B------:R-:W-:-:S05]  /*0300*/  IMAD.HI.U32 R11, R11, R8, RZ ;  /* 0x000000080b0b7227 */ /* 0x000fca00078e00ff */
[----:B------:R-:W-:-:S05]  /*0310*/  IADD3 R11, PT, PT, -R11, RZ, RZ ;  /* 0x000000ff0b0b7210 */ /* 0x000fca0007ffe1ff */
[----:B------:R-:W-:-:S05]  /*0320*/  IMAD R26, R11, UR6, R8 ;  /* 0x000000060b1a7c24 */ /* 0x000fca000f8e0208 */
[----:B------:R-:W-:-:S13]  /*0330*/  ISETP.GE.U32.AND P0, PT, R26, UR6, PT ;  /* 0x000000061a007c0c */ /* 0x000fda000bf06070 */
[----:B------:R-:W-:-:S05]  /*0340*/  @P0 VIADD R26, R26, -UR6 ;  /* 0x800000061a1a0c36 */ /* 0x000fca0008000000 */
[----:B------:R-:W-:-:S13]  /*0350*/  ISETP.GE.U32.AND P0, PT, R26, UR6, PT ;  /* 0x000000061a007c0c */ /* 0x000fda000bf06070 */
[----:B------:R-:W-:Y:S01]  /*0360*/  @P0 VIADD R26, R26, -UR6 ;  /* 0x800000061a1a0c36 */ /* 0x000fe20008000000 */
[----:B------:R-:W-:Y:S01]  /*0370*/  @!P1 LOP3.LUT R26, RZ, UR6, RZ, 0x33, !PT ;  /* 0x00000006ff1a9c12 */ /* 0x000fe2000f8e33ff */
[----:B------:R-:W-:Y:S06]  /*0380*/  BRA `(.L_x_62) ;  /* 0x0000000000147947 */ /* 0x000fec0003800000 */
.L_x_61:
[----:B------:R-:W-:Y:S01]  /*0390*/  MOV R5, R8 ;  /* 0x0000000800057202 */ /* 0x000fe20000000f00 */
[----:B------:R-:W-:Y:S01]  /*03a0*/  IMAD.U32 R45, RZ, RZ, UR6 ;  /* 0x00000006ff2d7e24 */ /* 0x000fe2000f8e00ff */
[----:B------:R-:W-:Y:S01]  /*03b0*/  MOV R6, 0x3e0 ;  /* 0x000003e000067802 */ /* 0x000fe20000000f00 */
[----:B------:R-:W-:-:S07]  /*03c0*/  IMAD.U32 R43, RZ, RZ, UR7 ;  /* 0x00000007ff2b7e24 */ /* 0x000fce000f8e00ff */
[----:B0-2---:R-:W-:Y:S05]  /*03d0*/  CALL.REL.NOINC `($__internal_4_$__cuda_sm20_rem_u64) ;  /* 0x0000004c00047944 */ /* 0x005fea0003c00000 */
.L_x_62:
[----:B--2---:R-:W-:Y:S05]  /*03e0*/  BSYNC.RECONVERGENT B0 ;  /* 0x0000000000007941 */ /* 0x004fea0003800200 */
.L_x_60:
[----:B0-----:R-:W-:Y:S02]  /*03f0*/  IABS R6, R7 ;  /* 0x0000000700067213 */ /* 0x001fe40000000000 */
[----:B------:R-:W-:Y:S02]  /*0400*/  IABS R12, R9 ;  /* 0x00000009000c7213 */ /* 0x000fe40000000000 */
[----:B------:R-:W0:Y:S08]  /*0410*/  I2F.RP R5, R6 ;  /* 0x0000000600057306 */ /* 0x000e300000209400 */
[----:B0-----:R-:W0:Y:S02]  /*0420*/  MUFU.RCP R5, R5 ;  /* 0x0000000500057308 */ /* 0x001e240000001000 */
[----:B0-----:R-:W-:-:S06]  /*0430*/  VIADD R10, R5, 0xffffffe ;  /* 0x0ffffffe050a7836 */ /* 0x001fcc0000000000 */
[----:B------:R0:W1:Y:S02]  /*0440*/  F2I.FTZ.U32.TRUNC.NTZ R11, R10 ;  /* 0x0000000a000b7305 */ /* 0x000064000021f000 */
[----:B0-----:R-:W-:Y:S01]  /*0450*/  IMAD.MOV.U32 R10, RZ, RZ, RZ ;  /* 0x000000ffff0a7224 */ /* 0x001fe200078e00ff */
[----:B-1----:R-:W-:-:S05]  /*0460*/  IADD3 R13, PT, PT, RZ, -R11, RZ ;  /* 0x8000000bff0d7210 */ /* 0x002fca0007ffe0ff */
[----:B------:R-:W-:-:S04]  /*0470*/  IMAD R13, R13, R6, RZ ;  /* 0x000000060d0d7224 */ /* 0x000fc800078e02ff */
[----:B------:R-:W-:-:S04]  /*0480*/  IMAD.HI.U32 R11, R11, R13, R10 ;  /* 0x0000000d0b0b7227 */ /* 0x000fc800078e000a */
[----:B------:R-:W-:Y:S02]  /*0490*/  IMAD.MOV.U32 R10, RZ, RZ, R26 ;  /* 0x000000ffff0a7224 */ /* 0x000fe400078e001a */
[----:B------:R-:W-:-:S04]  /*04a0*/  IMAD.HI.U32 R11, R11, R12, RZ ;  /* 0x0000000c0b0b7227 */ /* 0x000fc800078e00ff */
[----:B------:R-:W-:-:S04]  /*04b0*/  IMAD.MOV R5, RZ, RZ, -R11 ;  /* 0x000000ffff057224 */ /* 0x000fc800078e0a0b */
[----:B------:R-:W-:-:S05]  /*04c0*/  IMAD R5, R6, R5, R12 ;  /* 0x0000000506057224 */ /* 0x000fca00078e020c */
[----:B------:R-:W-:-:S13]  /*04d0*/  ISETP.GT.U32.AND P2, PT, R6, R5, PT ;  /* 0x000000050600720c */ /* 0x000fda0003f44070 */
[----:B------:R-:W-:Y:S01]  /*04e0*/  @!P2 IMAD.IADD R5, R5, 0x1, -R6 ;  /* 0x000000010505a824 */ /* 0x000fe200078e0a06 */
[----:B------:R-:W-:Y:S02]  /*04f0*/  @!P2 IADD3 R11, PT, PT, R11, 0x1, RZ ;  /* 0x000000010b0ba810 */ /* 0x000fe40007ffe0ff */
[----:B------:R-:W-:Y:S02]  /*0500*/  ISETP.NE.AND P2, PT, R7, RZ, PT ;  /* 0x000000ff0700720c */ /* 0x000fe40003f45270 */
[----:B------:R-:W-:Y:S02]  /*0510*/  ISETP.GE.U32.AND P0, PT, R5, R6, PT ;  /* 0x000000060500720c */ /* 0x000fe40003f06070 */
[----:B------:R-:W-:-:S04]  /*0520*/  LOP3.LUT R5, R9, R7, RZ, 0x3c, !PT ;  /* 0x0000000709057212 */ /* 0x000fc800078e3cff */
[----:B------:R-:W-:-:S07]  /*0530*/  ISETP.GE.AND P1, PT, R5, RZ, PT ;  /* 0x000000ff0500720c */ /* 0x000fce0003f26270 */
[----:B------:R-:W-:-:S06]  /*0540*/  @P0 VIADD R11, R11, 0x1 ;  /* 0x000000010b0b0836 */ /* 0x000fcc0000000000 */
[----:B------:R-:W-:Y:S01]  /*0550*/  @!P1 IMAD.MOV R11, RZ, RZ, -R11 ;  /* 0x000000ffff0b9224 */ /* 0x000fe200078e0a0b */
[----:B------:R-:W-:-:S04]  /*0560*/  @!P2 LOP3.LUT R11, RZ, R7, RZ, 0x33, !PT ;  /* 0x00000007ff0ba212 */ /* 0x000fc800078e33ff */
[----:B------:R-:W-:-:S04]  /*0570*/  LOP3.LUT R6, R11, 0xffff, RZ, 0xc0, !PT ;  /* 0x0000ffff0b067812 */ /* 0x000fc800078ec0ff */
[----:B------:R-:W-:-:S04]  /*0580*/  LEA.HI R5, R6, R11, RZ, 0x11 ;  /* 0x0000000b06057211 */ /* 0x000fc800078f88ff */
[----:B------:R-:W-:-:S05]  /*0590*/  LOP3.LUT R5, R5, 0xfffe, RZ, 0xc0, !PT ;  /* 0x0000fffe05057812 */ /* 0x000fca00078ec0ff */
[----:B------:R-:W-:-:S05]  /*05a0*/  IMAD.MOV R5, RZ, RZ, -R5 ;  /* 0x000000ffff057224 */ /* 0x000fca00078e0a05 */
[----:B------:R-:W-:-:S04]  /*05b0*/  PRMT R6, R5, 0x7710, RZ ;  /* 0x0000771005067816 */ /* 0x000fc800000000ff */
[----:B------:R-:W-:-:S04]  /*05c0*/  IADD3 R11, PT, PT, R11, R6, RZ ;  /* 0x000000060b0b7210 */ /* 0x000fc80007ffe0ff */
[----:B------:R-:W-:Y:S01]  /*05d0*/  PRMT R5, R11, 0x9910, RZ ;  /* 0x000099100b057816 */ /* 0x000fe200000000ff */
[----:B------:R-:W-:-:S03]  /*05e0*/  IMAD.MOV.U32 R11, RZ, RZ, R27 ;  /* 0x000000ffff0b7224 */ /* 0x000fc600078e001b */
[----:B------:R-:W-:Y:S01]  /*05f0*/  SHF.R.S32.HI R6, RZ, 0x1f, R5 ;  /* 0x0000001fff067819 */ /* 0x000fe20000011405 */
[C---:B------:R-:W-:Y:S02]  /*0600*/  IMAD R13, R5.reuse, UR7, RZ ;  /* 0x00000007050d7c24 */ /* 0x040fe4000f8e02ff */
[----:B------:R-:W-:-:S04]  /*0610*/  IMAD.WIDE.U32 R10, R5, UR6, R10 ;  /* 0x00000006050a7c25 */ /* 0x000fc8000f8e000a */
[----:B------:R-:W-:Y:S01]  /*0620*/  IMAD R5, R6, UR6, R13 ;  /* 0x0000000606057c24 */ /* 0x000fe2000f8e020d */
[----:B------:R-:W-:-:S03]  /*0630*/  LEA R12, P0, R10, UR10, 0x2 ;  /* 0x0000000a0a0c7c11 */ /* 0x000fc6000f8010ff */
[----:B------:R-:W-:-:S05]  /*0640*/  IMAD.IADD R5, R11, 0x1, R5 ;  /* 0x000000010b057824 */ /* 0x000fca00078e0205 */
[----:B------:R-:W-:-:S06]  /*0650*/  LEA.HI.X R13, R10, UR11, R5, 0x2, P0 ;  /* 0x0000000b0a0d7c11 */ /* 0x000fcc00080f1405 */
[----:B------:R-:W2:Y:S01]  /*0660*/  LDG.E R13, desc[UR8][R12.64] ;  /* 0x000000080c0d7981 */ /* 0x000ea2000c1e1900 */
[----:B------:R-:W-:Y:S01]  /*0670*/  IADD3 R26, PT, PT, R8, 0x1, RZ ;  /* 0x00000001081a7810 */ /* 0x000fe20007ffe0ff */
[----:B------:R-:W-:Y:S03]  /*0680*/  BSSY.RECONVERGENT B0, `(.L_x_63) ;  /* 0x000001e000007945 */ /* 0x000fe60003800200 */
[----:B------:R-:W-:-:S04]  /*0690*/  SHF.R.S32.HI R44, RZ, 0x1f, R26 ;  /* 0x0000001fff2c7819 */ /* 0x000fc8000001141a */
[----:B------:R-:W-:-:S04]  /*06a0*/  LOP3.LUT R5, R44, UR7, RZ, 0xfc, !PT ;  /* 0x000000072c057c12 */ /* 0x000fc8000f8efcff */
[----:B------:R-:W-:Y:S01]  /*06b0*/  ISETP.NE.U32.AND P0, PT, R5, RZ, PT ;  /* 0x000000ff0500720c */ /* 0x000fe20003f05070 */
[----:B--2---:R-:W-:-:S12]  /*06c0*/  FADD R10, R13, R48 ;  /* 0x000000300d0a7221 */ /* 0x004fd80000000000 */
[----:B------:R-:W-:Y:S05]  /*06d0*/  @P0 BRA `(.L_x_64) ;  /* 0x00000000004c0947 */ /* 0x000fea0003800000 */
        /* <DEDUP_REMOVED lines=19> */
.L_x_64:
[----:B------:R-:W-:Y:S01]  /*0810*/  MOV R5, R26 ;  /* 0x0000001a00057202 */ /* 0x000fe20000000f00 */
[----:B------:R-:W-:Y:S01]  /*0820*/  IMAD.U32 R45, RZ, RZ, UR6 ;  /* 0x00000006ff2d7e24 */ /* 0x000fe2000f8e00ff */
[----:B------:R-:W-:Y:S01]  /*0830*/  MOV R6, 0x860 ;  /* 0x0000086000067802 */ /* 0x000fe20000000f00 */
[----:B------:R-:W-:-:S07]  /*0840*/  IMAD.U32 R43, RZ, RZ, UR7 ;  /* 0x00000007ff2b7e24 */ /* 0x000fce000f8e00ff */
[----:B------:R-:W-:Y:S05]  /*0850*/  CALL.REL.NOINC `($__internal_4_$__cuda_sm20_rem_u64) ;  /* 0x0000004400e47944 */ /* 0x000fea0003c00000 */
.L_x_65:
[----:B------:R-:W-:Y:S05]  /*0860*/  BSYNC.RECONVERGENT B0 ;  /* 0x0000000000007941 */ /* 0x000fea0003800200 */
.L_x_63:
[-C--:B------:R-:W-:Y:S01]  /*0870*/  IABS R14, R7.reuse ;  /* 0x00000007000e7213 */ /* 0x080fe20000000000 */
[----:B------:R-:W-:Y:S02]  /*0880*/  VIADD R6, R9, 0x1 ;  /* 0x0000000109067836 */ /* 0x000fe40000000000 */
[----:B------:R-:W-:Y:S01]  /*0890*/  IMAD.MOV.U32 R12, RZ, RZ, RZ ;  /* 0x000000ffff0c7224 */ /* 0x000fe200078e00ff */
[----:B------:R-:W0:Y:S02]  /*08a0*/  I2F.RP R5, R14 ;  /* 0x0000000e00057306 */ /* 0x000e240000209400 */
[----:B------:R-:W-:Y:S02]  /*08b0*/  IABS R15, R6 ;  /* 0x00000006000f7213 */ /* 0x000fe40000000000 */
[----:B------:R-:W-:-:S04]  /*08c0*/  LOP3.LUT R6, R6, R7, RZ, 0x3c, !PT ;  /* 0x0000000706067212 */ /* 0x000fc800078e3cff */
[----:B------:R-:W-:Y:S01]  /*08d0*/  ISETP.GE.AND P0, PT, R6, RZ, PT ;  /* 0x000000ff0600720c */ /* 0x000fe20003f06270 */
[----:B0-----:R-:W0:Y:S02]  /*08e0*/  MUFU.RCP R5, R5 ;  /* 0x0000000500057308 */ /* 0x001e240000001000 */
[----:B0-----:R-:W-:-:S06]  /*08f0*/  VIADD R13, R5, 0xffffffe ;  /* 0x0ffffffe050d7836 */ /* 0x001fcc0000000000 */
[----:B------:R-:W0:Y:S02]  /*0900*/  F2I.FTZ.U32.TRUNC.NTZ R13, R13 ;  /* 0x0000000d000d7305 */ /* 0x000e24000021f000 */
[----:B0-----:R-:W-:-:S05]  /*0910*/  IADD3 R11, PT, PT, RZ, -R13, RZ ;  /* 0x8000000dff0b7210 */ /* 0x001fca0007ffe0ff */
[----:B------:R-:W-:-:S04]  /*0920*/  IMAD R11, R11, R14, RZ ;  /* 0x0000000e0b0b7224 */ /* 0x000fc800078e02ff */
[----:B------:R-:W-:Y:S01]  /*0930*/  IMAD.HI.U32 R12, R13, R11, R12 ;  /* 0x0000000b0d0c7227 */ /* 0x000fe200078e000c */
[----:B------:R-:W-:-:S03]  /*0940*/  MOV R13, R27 ;  /* 0x0000001b000d7202 */ /* 0x000fc60000000f00 */
[----:B------:R-:W-:-:S04]  /*0950*/  IMAD.MOV.U32 R11, RZ, RZ, R15 ;  /* 0x000000ffff0b7224 */ /* 0x000fc800078e000f */
[----:B------:R-:W-:-:S05]  /*0960*/  IMAD.HI.U32 R5, R12, R11, RZ ;  /* 0x0000000b0c057227 */ /* 0x000fca00078e00ff */
[----:B------:R-:W-:-:S05]  /*0970*/  IADD3 R12, PT, PT, -R5, RZ, RZ ;  /* 0x000000ff050c7210 */ /* 0x000fca0007ffe1ff */
[----:B------:R-:W-:Y:S02]  /*0980*/  IMAD R11, R14, R12, R11 ;  /* 0x0000000c0e0b7224 */ /* 0x000fe400078e020b */
[----:B------:R-:W-:-:S03]  /*0990*/  IMAD.MOV.U32 R12, RZ, RZ, R26 ;  /* 0x000000ffff0c7224 */ /* 0x000fc600078e001a */
[----:B------:R-:W-:-:S13]  /*09a0*/  ISETP.GT.U32.AND P2, PT, R14, R11, PT ;  /* 0x0000000b0e00720c */ /* 0x000fda0003f44070 */
[----:B------:R-:W-:Y:S02]  /*09b0*/  @!P2 IMAD.IADD R11, R11, 0x1, -R14 ;  /* 0x000000010b0ba824 */ /* 0x000fe400078e0a0e */
[----:B------:R-:W-:Y:S01]  /*09c0*/  @!P2 VIADD R5, R5, 0x1 ;  /* 0x000000010505a836 */ /* 0x000fe20000000000 */
[----:B------:R-:W-:Y:S02]  /*09d0*/  ISETP.NE.AND P2, PT, R7, RZ, PT ;  /* 0x000000ff0700720c */ /* 0x000fe40003f45270 */
[----:B------:R-:W-:-:S13]  /*09e0*/  ISETP.GE.U32.AND P1, PT, R11, R14, PT ;  /* 0x0000000e0b00720c */ /* 0x000fda0003f26070 */
[----:B------:R-:W-:-:S05]  /*09f0*/  @P1 VIADD R5, R5, 0x1 ;  /* 0x0000000105051836 */ /* 0x000fca0000000000 */
[----:B------:R-:W-:Y:S02]  /*0a00*/  @!P0 IADD3 R5, PT, PT, -R5, RZ, RZ ;  /* 0x000000ff05058210 */ /* 0x000fe40007ffe1ff */
[----:B------:R-:W-:-:S04]  /*0a10*/  @!P2 LOP3.LUT R5, RZ, R7, RZ, 0x33, !PT ;  /* 0x00000007ff05a212 */ /* 0x000fc800078e33ff */
[----:B------:R-:W-:-:S04]  /*0a20*/  LOP3.LUT R6, R5, 0xffff, RZ, 0xc0, !PT ;  /* 0x0000ffff05067812 */ /* 0x000fc800078ec0ff */
[----:B------:R-:W-:-:S04]  /*0a30*/  LEA.HI R6, R6, R5, RZ, 0x11 ;  /* 0x0000000506067211 */ /* 0x000fc800078f88ff */
[----:B------:R-:W-:-:S05]  /*0a40*/  LOP3.LUT R6, R6, 0xfffe, RZ, 0xc0, !PT ;  /* 0x0000fffe06067812 */ /* 0x000fca00078ec0ff */
[----:B------:R-:W-:-:S05]  /*0a50*/  IMAD.MOV R6, RZ, RZ, -R6 ;  /* 0x000000ffff067224 */ /* 0x000fca00078e0a06 */
[----:B------:R-:W-:-:S05]  /*0a60*/  PRMT R6, R6, 0x7710, RZ ;  /* 0x0000771006067816 */ /* 0x000fca00000000ff */
[----:B------:R-:W-:-:S05]  /*0a70*/  IMAD.IADD R5, R5, 0x1, R6 ;  /* 0x0000000105057824 */ /* 0x000fca00078e0206 */
[----:B------:R-:W-:-:S04]  /*0a80*/  PRMT R5, R5, 0x9910, RZ ;  /* 0x0000991005057816 */ /* 0x000fc800000000ff */
        /* <DEDUP_REMOVED lines=8> */
[----:B------:R-:W-:Y:S01]  /*0b10*/  VIADD R26, R8, 0x2 ;  /* 0x00000002081a7836 */ /* 0x000fe20000000000 */
[----:B------:R-:W-:Y:S04]  /*0b20*/  BSSY.RECONVERGENT B0, `(.L_x_66) ;  /* 0x000001e000007945 */ /* 0x000fe80003800200 */
        /* <DEDUP_REMOVED lines=17> */
[----:B------:R-:W-:-:S05]  /*0c40*/  IMAD R26, R5, UR6, R26 ;  /* 0x00000006051a7c24 */ /* 0x000fca000f8e021a */
[----:B------:R-:W-:-:S13]  /*0c50*/  ISETP.GE.U32.AND P0, PT, R26, UR6, PT ;  /* 0x000000061a007c0c */ /* 0x000fda000bf06070 */
[----:B------:R-:W-:-:S05]  /*0c60*/  @P0 VIADD R26, R26, -UR6 ;  /* 0x800000061a1a0c36 */ /* 0x000fca0008000000 */
[----:B------:R-:W-:-:S13]  /*0c70*/  ISETP.GE.U32.AND P0, PT, R26, UR6, PT ;  /* 0x000000061a007c0c */ /* 0x000fda000bf06070 */
[----:B------:R-:W-:Y:S02]  /*0c80*/  @P0 IADD3 R26, PT, PT, R26, -UR6, RZ ;  /* 0x800000061a1a0c10 */ /* 0x000fe4000fffe0ff */
[----:B------:R-:W-:Y:S01]  /*0c90*/  @!P1 LOP3.LUT R26, RZ, UR6, RZ, 0x33, !PT ;  /* 0x00000006ff1a9c12 */ /* 0x000fe2000f8e33ff */
[----:B------:R-:W-:Y:S06]  /*0ca0*/  BRA `(.L_x_68) ;  /* 0x0000000000147947 */ /* 0x000fec0003800000 */
.L_x_67:
[----:B------:R-:W-:Y:S01]  /*0cb0*/  IMAD.MOV.U32 R5, RZ, RZ, R26 ;  /* 0x000000ffff057224 */ /* 0x000fe200078e001a */
[----:B------:R-:W-:Y:S01]  /*0cc0*/  MOV R43, UR7 ;  /* 0x00000007002b7c02 */ /* 0x000fe20008000f00 */
[----:B------:R-:W-:Y:S01]  /*0cd0*/  IMAD.U32 R45, RZ, RZ, UR6 ;  /* 0x00000006ff2d7e24 */ /* 0x000fe2000f8e00ff */
[----:B------:R-:W-:-:S07]  /*0ce0*/  MOV R6, 0xd00 ;  /* 0x00000d0000067802 */ /* 0x000fce0000000f00 */
[----:B------:R-:W-:Y:S05]  /*0cf0*/  CALL.REL.NOINC `($__internal_4_$__cuda_sm20_rem_u64) ;  /* 0x0000004000bc7944 */ /* 0x000fea0003c00000 */
.L_x_68:
[----:B------:R-:W-:Y:S05]  /*0d00*/  BSYNC.RECONVERGENT B0 ;  /* 0x0000000000007941 */ /* 0x000fea0003800200 */
.L_x_66:
[-C--:B------:R-:W-:Y:S01]  /*0d10*/  IABS R14, R7.reuse ;  /* 0x00000007000e7213 */ /* 0x080fe20000000000 */
[----:B------:R-:W-:Y:S02]  /*0d20*/  HFMA2 R12, -RZ, RZ, 0, 0 ;  /* 0x00000000ff0c7431 */ /* 0x000fe400000001ff */
[----:B------:R-:W-:Y:S01]  /*0d30*/  VIADD R6, R9, 0x2 ;  /* 0x0000000209067836 */ /* 0x000fe20000000000 */
[----:B------:R-:W0:Y:S04]  /*0d40*/  I2F.RP R5, R14 ;  /* 0x0000000e00057306 */ /* 0x000e280000209400 */
[----:B------:R-:W-:Y:S02]  /*0d50*/  IABS R15, R6 ;  /* 0x00000006000f7213 */ /* 0x000fe40000000000 */
[----:B------:R-:W-:-:S04]  /*0d60*/  LOP3.LUT R6, R6, R7, RZ, 0x3c, !PT ;  /* 0x0000000706067212 */ /* 0x000fc800078e3cff */
[----:B------:R-:W-:Y:S01]  /*0d70*/  ISETP.GE.AND P0, PT, R6, RZ, PT ;  /* 0x000000ff0600720c */ /* 0x000fe20003f06270 */
[----:B0-----:R-:W0:Y:S02]  /*0d80*/  MUFU.RCP R5, R5 ;  /* 0x0000000500057308 */ /* 0x001e240000001000 */
[----:B0-----:R-:W-:-:S06]  /*0d90*/  VIADD R13, R5, 0xffffffe ;  /* 0x0ffffffe050d7836 */ /* 0x001fcc0000000000 */
[----:B------:R-:W0:Y:S02]  /*0da0*/  F2I.FTZ.U32.TRUNC.NTZ R13, R13 ;  /* 0x0000000d000d7305 */ /* 0x000e24000021f000 */
[----:B0-----:R-:W-:-:S04]  /*0db0*/  IMAD.MOV R11, RZ, RZ, -R13 ;  /* 0x000000ffff0b7224 */ /* 0x001fc800078e0a0d */
[----:B------:R-:W-:-:S04]  /*0dc0*/  IMAD R11, R11, R14, RZ ;  /* 0x0000000e0b0b7224 */ /* 0x000fc800078e02ff */
[----:B------:R-:W-:-:S04]  /*0dd0*/  IMAD.HI.U32 R12, R13, R11, R12 ;  /* 0x0000000b0d0c7227 */ /* 0x000fc800078e000c */
[----:B------:R-:W-:Y:S02]  /*0de0*/  IMAD.MOV.U32 R11, RZ, RZ, R15 ;  /* 0x000000ffff0b7224 */ /* 0x000fe400078e000f */
[----:B------:R-:W-:Y:S02]  /*0df0*/  IMAD.MOV.U32 R13, RZ, RZ, R27 ;  /* 0x000000ffff0d7224 */ /* 0x000fe400078e001b */
[----:B------:R-:W-:-:S04]  /*0e00*/  IMAD.HI.U32 R5, R12, R11, RZ ;  /* 0x0000000b0c057227 */ /* 0x000fc800078e00ff */
[----:B------:R-:W-:-:S04]  /*0e10*/  IMAD.MOV R12, RZ, RZ, -R5 ;  /* 0x000000ffff0c7224 */ /* 0x000fc800078e0a05 */
[----:B------:R-:W-:Y:S02]  /*0e20*/  IMAD R11, R14, R12, R11 ;  /* 0x0000000c0e0b7224 */ /* 0x000fe400078e020b */
[----:B------:R-:W-:-:S03]  /*0e30*/  IMAD.MOV.U32 R12, RZ, RZ, R26 ;  /* 0x000000ffff0c7224 */ /* 0x000fc600078e001a */
[----:B------:R-:W-:-:S13]  /*0e40*/  ISETP.GT.U32.AND P2, PT, R14, R11, PT ;  /* 0x0000000b0e00720c */ /* 0x000fda0003f44070 */
[----:B------:R-:W-:Y:S01]  /*0e50*/  @!P2 IMAD.IADD R11, R11, 0x1, -R14 ;  /* 0x000000010b0ba824 */ /* 0x000fe200078e0a0e */
[----:B------:R-:W-:Y:S02]  /*0e60*/  @!P2 IADD3 R5, PT, PT, R5, 0x1, RZ ;  /* 0x000000010505a810 */ /* 0x000fe40007ffe0ff */
[----:B------:R-:W-:Y:S02]  /*0e70*/  ISETP.NE.AND P2, PT, R7, RZ, PT ;  /* 0x000000ff0700720c */ /* 0x000fe40003f45270 */
[----:B------:R-:W-:-:S13]  /*0e80*/  ISETP.GE.U32.AND P1, PT, R11, R14, PT ;  /* 0x0000000e0b00720c */ /* 0x000fda0003f26070 */
[----:B------:R-:W-:-:S04]  /*0e90*/  @P1 VIADD R5, R5, 0x1 ;  /* 0x0000000105051836 */ /* 0x000fc80000000000 */
        /* <DEDUP_REMOVED lines=43> */
.L_x_70:
[----:B------:R-:W-:Y:S01]  /*1150*/  MOV R5, R26 ;  /* 0x0000001a00057202 */ /* 0x000fe20000000f00 */
[----:B------:R-:W-:Y:S01]  /*1160*/  IMAD.U32 R45, RZ, RZ, UR6 ;  /* 0x00000006ff2d7e24 */ /* 0x000fe2000f8e00ff */
[----:B------:R-:W-:Y:S01]  /*1170*/  MOV R6, 0x11a0 ;  /* 0x000011a000067802 */ /* 0x000fe20000000f00 */
[----:B------:R-:W-:-:S07]  /*1180*/  IMAD.U32 R43, RZ, RZ, UR7 ;  /* 0x00000007ff2b7e24 */ /* 0x000fce000f8e00ff */
[----:B------:R-:W-:Y:S05]  /*1190*/  CALL.REL.NOINC `($__internal_4_$__cuda_sm20_rem_u64) ;  /* 0x0000003c00947944 */ /* 0x000fea0003c00000 */
.L_x_71:
[----:B------:R-:W-:Y:S05]  /*11a0*/  BSYNC.RECONVERGENT B0 ;  /* 0x0000000000007941 */ /* 0x000fea0003800200 */
.L_x_69:
        /* <DEDUP_REMOVED lines=68> */
.L_x_73:
[----:B------:R-:W-:Y:S01]  /*15f0*/  IMAD.MOV.U32 R5, RZ, RZ, R26 ;  /* 0x000000ffff057224 */ /* 0x000fe200078e001a */
[----:B------:R-:W-:Y:S01]  /*1600*/  MOV R43, UR7 ;  /* 0x00000007002b7c02 */ /* 0x000fe20008000f00 */
[----:B------:R-:W-:Y:S01]  /*1610*/  IMAD.U32 R45, RZ, RZ, UR6 ;  /* 0x00000006ff2d7e24 */ /* 0x000fe2000f8e00ff */
[----:B------:R-:W-:-:S07]  /*1620*/  MOV R6, 0x1640 ;  /* 0x0000164000067802 */ /* 0x000fce0000000f00 */
[----:B------:R-:W-:Y:S05]  /*1630*/  CALL.REL.NOINC `($__internal_4_$__cuda_sm20_rem_u64) ;  /* 0x00000038006c7944 */ /* 0x000fea0003c00000 */
.L_x_74:
[----:B------:R-:W-:Y:S05]  /*1640*/  BSYNC.RECONVERGENT B0 ;  /* 0x0000000000007941 */ /* 0x000fea0003800200 */
.L_x_72:
        /* <DEDUP_REMOVED lines=50> */
[----:B------:R-:W-:Y:S02]  /*1970*/  ISETP.NE.U32.AND P1, PT, RZ, UR6, PT ;  /* 0x00000006ff007c0c */ /* 0x000fe4000bf25070 */
[----:B------:R-:W-:-:S05]  /*1980*/  MOV R27, RZ ;  /* 0x000000ff001b7202 */ /* 0x000fca0000000f00 */
        /* <DEDUP_REMOVED lines=16> */
.L_x_76:
[----:B------:R-:W-:Y:S01]  /*1a90*/  IMAD.MOV.U32 R5, RZ, RZ, R26 ;  /* 0x000000ffff057224 */ /* 0x000fe200078e001a */
[----:B------:R-:W-:Y:S01]  /*1aa0*/  MOV R43, UR7 ;  /* 0x00000007002b7c02 */ /* 0x000fe20008000f00 */
[----:B------:R-:W-:Y:S01]  /*1ab0*/  IMAD.U32 R45, RZ, RZ, UR6 ;  /* 0x00000006ff2d7e24 */ /* 0x000fe2000f8e00ff */
[----:B------:R-:W-:-:S07]  /*1ac0*/  MOV R6, 0x1ae0 ;  /* 0x00001ae000067802 */ /* 0x000fce0000000f00 */
[----:B------:R-:W-:Y:S05]  /*1ad0*/  CALL.REL.NOINC `($__internal_4_$__cuda_sm20_rem_u64) ;  /* 0x0000003400447944 */ /* 0x000fea0003c00000 */
.L_x_77:
[----:B------:R-:W-:Y:S05]  /*1ae0*/  BSYNC.RECONVERGENT B0 ;  /* 0x0000000000007941 */ /* 0x000fea0003800200 */
.L_x_75:
[-C--:B------:R-:W-:Y:S01]  /*1af0*/  IABS R14, R7.reuse ;  /* 0x00000007000e7213 */ /* 0x080fe20000000000 */
[----:B------:R-:W-:Y:S01]  /*1b00*/  IMAD.MOV.U32 R12, RZ, RZ, RZ ;  /* 0x000000ffff0c7224 */ /* 0x000fe200078e00ff */
[----:B------:R-:W-:Y:S02]  /*1b10*/  IADD3 R6, PT, PT, R9, 0x5, RZ ;  /* 0x0000000509067810 */ /* 0x000fe40007ffe0ff */
[----:B------:R-:W0:Y:S02]  /*1b20*/  I2F.RP R5, R14 ;  /* 0x0000000e00057306 */ /* 0x000e240000209400 */
        /* <DEDUP_REMOVED lines=20> */
[----:B------:R-:W-:-:S05]  /*1c70*/  @P1 IADD3 R5, PT, PT, R5, 0x1, RZ ;  /* 0x0000000105051810 */ /* 0x000fca0007ffe0ff */
        /* <DEDUP_REMOVED lines=13> */
[----:B------:R-:W-:-:S04]  /*1d50*/  LEA R14, P0, R12, UR10, 0x2 ;  /* 0x0000000a0c0e7c11 */ /* 0x000fc8000f8010ff */
[----:B------:R-:W-:-:S04]  /*1d60*/  IADD3 R5, PT, PT, R13, R5, RZ ;  /* 0x000000050d057210 */ /* 0x000fc80007ffe0ff */
        /* <DEDUP_REMOVED lines=23> */
[----:B------:R-:W-:-:S04]  /*1ee0*/  @P0 IADD3 R26, PT, PT, R26, -UR6, RZ ;  /* 0x800000061a1a0c10 */ /* 0x000fc8000fffe0ff */
[----:B------:R-:W-:-:S13]  /*1ef0*/  ISETP.GE.U32.AND P0, PT, R26, UR6, PT ;  /* 0x000000061a007c0c */ /* 0x000fda000bf06070 */
[----:B------:R-:W-:Y:S01]  /*1f00*/  @P0 VIADD R26, R26, -UR6 ;  /* 0x800000061a1a0c36 */ /* 0x000fe20008000000 */
[----:B------:R-:W-:Y:S01]  /*1f10*/  @!P1 LOP3.LUT R26, RZ, UR6, RZ, 0x33, !PT ;  /* 0x00000006ff1a9c12 */ /* 0x000fe2000f8e33ff */
[----:B------:R-:W-:Y:S06]  /*1f20*/  BRA `(.L_x_80) ;  /* 0x0000000000147947 */ /* 0x000fec0003800000 */
.L_x_79:
[----:B------:R-:W-:Y:S01]  /*1f30*/  MOV R5, R26 ;  /* 0x0000001a00057202 */ /* 0x000fe20000000f00 */
[----:B------:R-:W-:Y:S01]  /*1f40*/  IMAD.U32 R45, RZ, RZ, UR6 ;  /* 0x00000006ff2d7e24 */ /* 0x000fe2000f8e00ff */
[----:B------:R-:W-:Y:S01]  /*1f50*/  MOV R6, 0x1f80 ;  /* 0x00001f8000067802 */ /* 0x000fe20000000f00 */
[----:B------:R-:W-:-:S07]  /*1f60*/  IMAD.U32 R43, RZ, RZ, UR7 ;  /* 0x00000007ff2b7e24 */ /* 0x000fce000f8e00ff */
[----:B------:R-:W-:Y:S05]  /*1f70*/  CALL.REL.NOINC `($__internal_4_$__cuda_sm20_rem_u64) ;  /* 0x00000030001c7944 */ /* 0x000fea0003c00000 */
.L_x_80:
[----:B------:R-:W-:Y:S05]  /*1f80*/  BSYNC.RECONVERGENT B0 ;  /* 0x0000000000007941 */ /* 0x000fea0003800200 */
.L_x_78:
        /* <DEDUP_REMOVED lines=8> */
[----:B0-----:R-:W-:-:S06]  /*2010*/  IADD3 R13, PT, PT, R5, 0xffffffe, RZ ;  /* 0x0ffffffe050d7810 */ /* 0x001fcc0007ffe0ff */
        /* <DEDUP_REMOVED lines=8> */
[----:B------:R-:W-:Y:S01]  /*20a0*/  IMAD R11, R14, R12, R11 ;  /* 0x0000000c0e0b7224 */ /* 0x000fe200078e020b */
[----:B------:R-:W-:-:S04]  /*20b0*/  MOV R12, R26 ;  /* 0x0000001a000c7202 */ /* 0x000fc80000000f00 */
[----:B------:R-:W-:-:S13]  /*20c0*/  ISETP.GT.U32.AND P2, PT, R14, R11, PT ;  /* 0x0000000b0e00720c */ /* 0x000fda0003f44070 */
[-C--:B------:R-:W-:Y:S01]  /*20d0*/  @!P2 IADD3 R11, PT, PT, R11, -R14.reuse, RZ ;  /* 0x8000000e0b0ba210 */ /* 0x080fe20007ffe0ff */
        /* <DEDUP_REMOVED lines=34> */
[----:B0-----:R-:W-:Y:S01]  /*2300*/  MOV R12, RZ ;  /* 0x000000ff000c7202 */ /* 0x001fe20000000f00 */
[----:B-1----:R-:W-:-:S04]  /*2310*/  IMAD.MOV R5, RZ, RZ, -R13 ;  /* 0x000000ffff057224 */ /* 0x002fc800078e0a0d */
        /* <DEDUP_REMOVED lines=11> */
.L_x_82:
[----:B------:R-:W-:Y:S01]  /*23d0*/  IMAD.MOV.U32 R5, RZ, RZ, R8 ;  /* 0x000000ffff057224 */ /* 0x000fe200078e0008 */
[----:B------:R-:W-:Y:S01]  /*23e0*/  MOV R45, UR6 ;  /* 0x00000006002d7c02 */ /* 0x000fe20008000f00 */
[----:B------:R-:W-:Y:S01]  /*23f0*/  IMAD.U32 R43, RZ, RZ, UR7 ;  /* 0x00000007ff2b7e24 */ /* 0x000fe2000f8e00ff */
[----:B------:R-:W-:-:S07]  /*2400*/  MOV R6, 0x2420 ;  /* 0x0000242000067802 */ /* 0x000fce0000000f00 */
[----:B------:R-:W-:Y:S05]  /*2410*/  CALL.REL.NOINC `($__internal_4_$__cuda_sm20_rem_u64) ;  /* 0x0000002800f47944 */ /* 0x000fea0003c00000 */
.L_x_83:
[----:B------:R-:W-:Y:S05]  /*2420*/  BSYNC.RECONVERGENT B0 ;  /* 0x0000000000007941 */ /* 0x000fea0003800200 */
.L_x_81:
[----:B------:R-:W-:Y:S01]  /*2430*/  IABS R15, R7 ;  /* 0x00000007000f7213 */ /* 0x000fe20000000000 */
[----:B------:R-:W-:-:S03]  /*2440*/  VIADD R6, R9, 0x7 ;  /* 0x0000000709067836 */ /* 0x000fc60000000000 */
[----:B------:R-:W0:Y:S08]  /*2450*/  I2F.RP R5, R15 ;  /* 0x0000000f00057306 */ /* 0x000e300000209400 */
[----:B0-----:R-:W0:Y:S02]  /*2460*/  MUFU.RCP R5, R5 ;  /* 0x0000000500057308 */ /* 0x001e240000001000 */
[----:B0-----:R-:W-:-:S06]  /*2470*/  VIADD R12, R5, 0xffffffe ;  /* 0x0ffffffe050c7836 */ /* 0x001fcc0000000000 */
[----:B------:R0:W1:Y:S02]  /*2480*/  F2I.FTZ.U32.TRUNC.NTZ R13, R12 ;  /* 0x0000000c000d7305 */ /* 0x000064000021f000 */
[----:B0-----:R-:W-:Y:S01]  /*2490*/  IMAD.MOV.U32 R12, RZ, RZ, RZ ;  /* 0x000000ffff0c7224 */ /* 0x001fe200078e00ff */
[----:B-1----:R-:W-:-:S05]  /*24a0*/  IADD3 R8, PT, PT, RZ, -R13, RZ ;  /* 0x8000000dff087210 */ /* 0x002fca0007ffe0ff */
[----:B------:R-:W-:Y:S01]  /*24b0*/  IMAD R11, R8, R15, RZ ;  /* 0x0000000f080b7224 */ /* 0x000fe200078e02ff */
[----:B------:R-:W-:Y:S02]  /*24c0*/  IABS R8, R6 ;  /* 0x0000000600087213 */ /* 0x000fe40000000000 */
[----:B------:R-:W-:Y:S01]  /*24d0*/  LOP3.LUT R6, R6, R7, RZ, 0x3c, !PT ;  /* 0x0000000706067212 */ /* 0x000fe200078e3cff */
[----:B------:R-:W-:-:S03]  /*24e0*/  IMAD.HI.U32 R11, R13, R11, R12 ;  /* 0x0000000b0d0b7227 */ /* 0x000fc600078e000c */
[----:B------:R-:W-:Y:S01]  /*24f0*/  ISETP.GE.AND P0, PT, R6, RZ, PT ;  /* 0x000000ff0600720c */ /* 0x000fe20003f06270 */
[----:B------:R-:W-:Y:S02]  /*2500*/  IMAD.MOV.U32 R12, RZ, RZ, R26 ;  /* 0x000000ffff0c7224 */ /* 0x000fe400078e001a */
[----:B------:R-:W-:-:S04]  /*2510*/  IMAD.HI.U32 R5, R11, R8, RZ ;  /* 0x000000080b057227 */ /* 0x000fc800078e00ff */
[----:B------:R-:W-:Y:S01]  /*2520*/  IMAD.MOV.U32 R13, RZ, RZ, R27 ;  /* 0x000000ffff0d7224 */ /* 0x000fe200078e001b */
[----:B------:R-:W-:-:S05]  /*2530*/  IADD3 R11, PT, PT, -R5, RZ, RZ ;  /* 0x000000ff050b7210 */ /* 0x000fca0007ffe1ff */
[----:B------:R-:W-:-:S05]  /*2540*/  IMAD R8, R15, R11, R8 ;  /* 0x0000000b0f087224 */ /* 0x000fca00078e0208 */
        /* <DEDUP_REMOVED lines=23> */
[----:B------:R-:W-:-:S05]  /*26c0*/  VIADD R9, R9, 0x8 ;  /* 0x0000000809097836 */ /* 0x000fca0000000000 */
[----:B------:R-:W-:Y:S01]  /*26d0*/  ISETP.NE.AND P0, PT, R9, 0x100, PT ;  /* 0x000001000900780c */ /* 0x000fe20003f05270 */
[----:B--2---:R-:W-:-:S12]  /*26e0*/  FADD R48, R10, R15 ;  /* 0x0000000f0a307221 */ /* 0x004fd80000000000 */
[----:B------:R-:W-:Y:S05]  /*26f0*/  @P0 BRA `(.L_x_84) ;  /* 0xffffffd800c00947 */ /* 0x000fea000383ffff */
[----:B------:R-:W-:Y:S05]  /*2700*/  BRA.U UP0, `(.L_x_85) ;  /* 0xffffffd900a47547 */ /* 0x000fea000b83ffff */
[----:B------:R-:W-:Y:S05]  /*2710*/  BRA `(.L_x_86) ;  /* 0x0000002400dc7947 */ /* 0x000fea0003800000 */
.L_x_59:
[C---:B------:R-:W-:Y:S01]  /*2720*/  VIADD R7, R4.reuse, 0x3 ;  /* 0x0000000304077836 */ /* 0x040fe20000000000 */
[----:B------:R-:W-:Y:S01]  /*2730*/  IADD3 R8, PT, PT, R4, 0x4, RZ ;  /* 0x0000000404087810 */ /* 0x000fe20007ffe0ff */
[----:B------:R-:W-:-:S06]  /*2740*/  UMOV UR4, URZ ;  /* 0x000000ff00047c82 */ /* 0x000fcc0008000000 */
.L_x_136:
[----:B------:R-:W0:Y:S01]  /*2750*/  LDCU UR5, c[0x0][0x3a0] ;  /* 0x00007400ff0577ac */ /* 0x000e220008000800 */
[C---:B------:R-:W-:Y:S01]  /*2760*/  VIADD R9, R4.reuse, 0x1 ;  /* 0x0000000104097836 */ /* 0x040fe20000000000 */
[C---:B------:R-:W-:Y:S01]  /*2770*/  IADD3 R11, PT, PT, R4.reuse, 0xb, RZ ;  /* 0x0000000b040b7810 */ /* 0x040fe20007ffe0ff */
[C---:B------:R-:W-:Y:S01]  /*2780*/  VIADD R10, R4.reuse, 0x2 ;  /* 0x00000002040a7836 */ /* 0x040fe20000000000 */
[----:B------:R-:W-:Y:S01]  /*2790*/  UIADD3 UR4, UPT, UPT, UR4, 0x1, URZ ;  /* 0x0000000104047890 */ /* 0x000fe2000fffe0ff */
[C---:B------:R-:W-:Y:S01]  /*27a0*/  VIADD R12, R4.reuse, 0x9 ;  /* 0x00000009040c7836 */ /* 0x040fe20000000000 */
[C---:B------:R-:W-:Y:S01]  /*27b0*/  IADD3 R14, PT, PT, R4.reuse, 0xc, RZ ;  /* 0x0000000c040e7810 */ /* 0x040fe20007ffe0ff */
[C---:B------:R-:W-:Y:S01]  /*27c0*/  VIADD R13, R4.reuse, 0xa ;  /* 0x0000000a040d7836 */ /* 0x040fe20000000000 */
[C---:B------:R-:W-:Y:S01]  /*27d0*/  IADD3 R17, PT, PT, R4.reuse, 0x6, RZ ;  /* 0x0000000604117810 */ /* 0x040fe20007ffe0ff */
[C---:B------:R-:W-:Y:S01]  /*27e0*/  VIADD R15, R4.reuse, 0x7 ;  /* 0x00000007040f7836 */ /* 0x040fe20000000000 */
[C---:B------:R-:W-:Y:S01]  /*27f0*/  IADD3 R20, PT, PT, R4.reuse, 0xe, RZ ;  /* 0x0000000e04147810 */ /* 0x040fe20007ffe0ff */
[C---:B------:R-:W-:Y:S01]  /*2800*/  VIADD R16, R4.reuse, 0x8 ;  /* 0x0000000804107836 */ /* 0x040fe20000000000 */
[----:B------:R-:W-:Y:S01]  /*2810*/  MOV R23, R8 ;  /* 0x0000000800177202 */ /* 0x000fe20000000f00 */
[C---:B------:R-:W-:Y:S01]  /*2820*/  VIADD R18, R4.reuse, 0x5 ;  /* 0x0000000504127836 */ /* 0x040fe20000000000 */
[----:B------:R-:W1:Y:S01]  /*2830*/  LDCU.64 UR10, c[0x0][0x380] ;  /* 0x00007000ff0a77ac */ /* 0x000e620008000a00 */
[----:B------:R-:W-:-:S02]  /*2840*/  VIADD R19, R4, 0xd ;  /* 0x0000000d04137836 */ /* 0x000fc40000000000 */
[----:B------:R-:W-:Y:S01]  /*2850*/  VIADD R21, R4, 0xf ;  /* 0x0000000f04157836 */ /* 0x000fe20000000000 */
[----:B0-----:R-:W-:Y:S01]  /*2860*/  UISETP.NE.AND UP1, UPT, UR4, UR5, UPT ;  /* 0x000000050400728c */ /* 0x001fe2000bf25270 */
[----:B------:R-:W-:Y:S02]  /*2870*/  IMAD.MOV.U32 R22, RZ, RZ, R4 ;  /* 0x000000ffff167224 */ /* 0x000fe400078e0004 */
[----:B------:R-:W-:Y:S01]  /*2880*/  IMAD.MOV.U32 R24, RZ, RZ, R7 ;  /* 0x000000ffff187224 */ /* 0x000fe200078e0007 */
[----:B------:R-:W-:-:S07]  /*2890*/  UMOV UR5, URZ ;  /* 0x000000ff00057c82 */ /* 0x000fce0008000000 */
.L_x_135:
[----:B------:R-:W-:Y:S01]  /*28a0*/  SHF.R.S32.HI R44, RZ, 0x1f, R22 ;  /* 0x0000001fff2c7819 */ /* 0x000fe20000011416 */
[----:B------:R-:W-:Y:S01]  /*28b0*/  BSSY.RECONVERGENT B0, `(.L_x_87) ;  /* 0x000002d000007945 */ /* 0x000fe20003800200 */
[----:B------:R-:W-:Y:S02]  /*28c0*/  SHF.R.S32.HI R46, RZ, 0x1f, R9 ;  /* 0x0000001fff2e7819 */ /* 0x000fe40000011409 */
[----:B------:R-:W-:Y:S02]  /*28d0*/  LOP3.LUT R5, R44, UR7, RZ, 0xfc, !PT ;  /* 0x000000072c057c12 */ /* 0x000fe4000f8efcff */
[----:B------:R-:W-:Y:S02]  /*28e0*/  SHF.R.S32.HI R25, RZ, 0x1f, R10 ;  /* 0x0000001fff197819 */ /* 0x000fe4000001140a */
[----:B------:R-:W-:Y:S02]  /*28f0*/  ISETP.NE.U32.AND P0, PT, R5, RZ, PT ;  /* 0x000000ff0500720c */ /* 0x000fe40003f05070 */
[----:B------:R-:W-:-:S02]  /*2900*/  SHF.R.S32.HI R30, RZ, 0x1f, R24 ;  /* 0x0000001fff1e7819 */ /* 0x000fc40000011418 */
[----:B------:R-:W-:Y:S02]  /*2910*/  SHF.R.S32.HI R31, RZ, 0x1f, R23 ;  /* 0x0000001fff1f7819 */ /* 0x000fe40000011417 */
[----:B------:R-:W-:Y:S02]  /*2920*/  SHF.R.S32.HI R32, RZ, 0x1f, R18 ;  /* 0x0000001fff207819 */ /* 0x000fe40000011412 */
[----:B------:R-:W-:Y:S02]  /*2930*/  SHF.R.S32.HI R33, RZ, 0x1f, R17 ;  /* 0x0000001fff217819 */ /* 0x000fe40000011411 */
[----:B------:R-:W-:Y:S02]  /*2940*/  SHF.R.S32.HI R34, RZ, 0x1f, R15 ;  /* 0x0000001fff227819 */ /* 0x000fe4000001140f */
[----:B------:R-:W-:Y:S02]  /*2950*/  SHF.R.S32.HI R35, RZ, 0x1f, R16 ;  /* 0x0000001fff237819 */ /* 0x000fe40000011410 */
[----:B------:R-:W-:-:S02]  /*2960*/  SHF.R.S32.HI R36, RZ, 0x1f, R12 ;  /* 0x0000001fff247819 */ /* 0x000fc4000001140c */
[----:B------:R-:W-:Y:S02]  /*2970*/  SHF.R.S32.HI R37, RZ, 0x1f, R13 ;  /* 0x0000001fff257819 */ /* 0x000fe4000001140d */
[----:B------:R-:W-:Y:S02]  /*2980*/  SHF.R.S32.HI R38, RZ, 0x1f, R11 ;  /* 0x0000001fff267819 */ /* 0x000fe4000001140b */
[----:B------:R-:W-:Y:S02]  /*2990*/  SHF.R.S32.HI R39, RZ, 0x1f, R14 ;  /* 0x0000001fff277819 */ /* 0x000fe4000001140e */
[----:B------:R-:W-:Y:S02]  /*29a0*/  SHF.R.S32.HI R40, RZ, 0x1f, R19 ;  /* 0x0000001fff287819 */ /* 0x000fe40000011413 */
[----:B------:R-:W-:Y:S02]  /*29b0*/  SHF.R.S32.HI R41, RZ, 0x1f, R20 ;  /* 0x0000001fff297819 */ /* 0x000fe40000011414 */
[----:B------:R-:W-:Y:S01]  /*29c0*/  SHF.R.S32.HI R42, RZ, 0x1f, R21 ;  /* 0x0000001fff2a7819 */ /* 0x000fe20000011415 */
[----:B------:R-:W-:Y:S06]  /*29d0*/  @P0 BRA `(.L_x_88) ;  /* 0x00000000004c0947 */ /* 0x000fec0003800000 */
[----:B------:R-:W0:Y:S01]  /*29e0*/  I2F.U32.RP R6, UR6 ;  /* 0x0000000600067d06 */ /* 0x000e220008209000 */
[----:B------:R-:W-:Y:S01]  /*29f0*/  ISETP.NE.U32.AND P1, PT, RZ, UR6, PT ;  /* 0x00000006ff007c0c */ /* 0x000fe2000bf25070 */
[----:B------:R-:W-:-:S06]  /*2a00*/  IMAD.MOV.U32 R29, RZ, RZ, RZ ;  /* 0x000000ffff1d7224 */ /* 0x000fcc00078e00ff */
[----:B0-----:R-:W0:Y:S02]  /*2a10*/  MUFU.RCP R6, R6 ;  /* 0x0000000600067308 */ /* 0x001e240000001000 */
[----:B0-----:R-:W-:-:S06]  /*2a20*/  VIADD R26, R6, 0xffffffe ;  /* 0x0ffffffe061a7836 */ /* 0x001fcc0000000000 */
[----:B------:R0:W2:Y:S02]  /*2a30*/  F2I.FTZ.U32.TRUNC.NTZ R27, R26 ;  /* 0x0000001a001b7305 */ /* 0x0000a4000021f000 */
[----:B0-----:R-:W-:Y:S01]  /*2a40*/  IMAD.MOV.U32 R26, RZ, RZ, RZ ;  /* 0x000000ffff1a7224 */ /* 0x001fe200078e00ff */
[----:B--2---:R-:W-:-:S05]  /*2a50*/  IADD3 R5, PT, PT, RZ, -R27, RZ ;  /* 0x8000001bff057210 */ /* 0x004fca0007ffe0ff */
        /* <DEDUP_REMOVED lines=11> */
.L_x_88:
[----:B------:R-:W-:Y:S01]  /*2b10*/  MOV R5, R22 ;  /* 0x0000001600057202 */ /* 0x000fe20000000f00 */
[----:B------:R-:W-:Y:S01]  /*2b20*/  IMAD.U32 R45, RZ, RZ, UR6 ;  /* 0x00000006ff2d7e24 */ /* 0x000fe2000f8e00ff */
[----:B------:R-:W-:Y:S01]  /*2b30*/  MOV R6, 0x2b60 ;  /* 0x00002b6000067802 */ /* 0x000fe20000000f00 */
[----:B------:R-:W-:-:S07]  /*2b40*/  IMAD.U32 R43, RZ, RZ, UR7 ;  /* 0x00000007ff2b7e24 */ /* 0x000fce000f8e00ff */
[----:B-1----:R-:W-:Y:S05]  /*2b50*/  CALL.REL.NOINC `($__internal_4_$__cuda_sm20_rem_u64) ;  /* 0x0000002400247944 */ /* 0x002fea0003c00000 */
[----:B------:R-:W-:Y:S01]  /*2b60*/  MOV R28, R26 ;  /* 0x0000001a001c7202 */ /* 0x000fe20000000f00 */
[----:B------:R-:W-:-:S07]  /*2b70*/  IMAD.MOV.U32 R29, RZ, RZ, R27 ;  /* 0x000000ffff1d7224 */ /* 0x000fce00078e001b */
.L_x_89:
[----:B-1----:R-:W-:Y:S05]  /*2b80*/  BSYNC.RECONVERGENT B0 ;  /* 0x0000000000007941 */ /* 0x002fea0003800200 */
.L_x_87:
[----:B------:R-:W-:-:S04]  /*2b90*/  LEA R26, P0, R28, UR10, 0x2 ;  /* 0x0000000a1c1a7c11 */ /* 0x000fc8000f8010ff */
[----:B------:R-:W-:-:S06]  /*2ba0*/  LEA.HI.X R27, R28, UR11, R29, 0x2, P0 ;  /* 0x0000000b1c1b7c11 */ /* 0x000fcc00080f141d */
[----:B------:R-:W2:Y:S01]  /*2bb0*/  LDG.E R27, desc[UR8][R26.64] ;  /* 0x000000081a1b7981 */ /* 0x000ea2000c1e1900 */
[----:B------:R-:W-:Y:S01]  /*2bc0*/  LOP3.LUT R5, R46, UR7, RZ, 0xfc, !PT ;  /* 0x000000072e057c12 */ /* 0x000fe2000f8efcff */
[----:B------:R-:W-:Y:S03]  /*2bd0*/  BSSY.RECONVERGENT B0, `(.L_x_90) ;  /* 0x000001f000007945 */ /* 0x000fe60003800200 */
        /* <DEDUP_REMOVED lines=22> */
.L_x_91:
[----:B------:R-:W-:Y:S01]  /*2d40*/  MOV R44, R46 ;  /* 0x0000002e002c7202 */ /* 0x000fe20000000f00 */
[----:B------:R-:W-:Y:S01]  /*2d50*/  IMAD.MOV.U32 R5, RZ, RZ, R9 ;  /* 0x000000ffff057224 */ /* 0x000fe200078e0009 */
[----:B------:R-:W-:Y:S01]  /*2d60*/  MOV R43, UR7 ;  /* 0x00000007002b7c02 */ /* 0x000fe20008000f00 */
[----:B------:R-:W-:Y:S01]  /*2d70*/  IMAD.U32 R45, RZ, RZ, UR6 ;  /* 0x00000006ff2d7e24 */ /* 0x000fe2000f8e00ff */
[----:B------:R-:W-:-:S07]  /*2d80*/  MOV R6, 0x2da0 ;  /* 0x00002da000067802 */ /* 0x000fce0000000f00 */
[----:B------:R-:W-:Y:S05]  /*2d90*/  CALL.REL.NOINC `($__internal_4_$__cuda_sm20_rem_u64) ;  /* 0x0000002000947944 */ /* 0x000fea0003c00000 */
[----:B------:R-:W-:Y:S02]  /*2da0*/  IMAD.MOV.U32 R28, RZ, RZ, R26 ;  /* 0x000000ffff1c7224 */ /* 0x000fe400078e001a */
[----:B------:R-:W-:-:S07]  /*2db0*/  IMAD.MOV.U32 R29, RZ, RZ, R27 ;  /* 0x000000ffff1d7224 */ /* 0x000fce00078e001b */
.L_x_92:
[----:B------:R-:W-:Y:S05]  /*2dc0*/  BSYNC.RECONVERGENT B0 ;  /* 0x0000000000007941 */ /* 0x000fea0003800200 */
.L_x_90:
        /* <DEDUP_REMOVED lines=10> */
[----:B------:R-:W-:-:S06]  /*2e70*/  HFMA2 R29, -RZ, RZ, 0, 0 ;  /* 0x00000000ff1d7431 */ /* 0x000fcc00000001ff */
[----:B0-----:R-:W0:Y:S02]  /*2e80*/  MUFU.RCP R6, R6 ;  /* 0x0000000600067308 */ /* 0x001e240000001000 */
[----:B0-----:R-:W-:-:S06]  /*2e90*/  IADD3 R26, PT, PT, R6, 0xffffffe, RZ ;  /* 0x0ffffffe061a7810 */ /* 0x001fcc0007ffe0ff */
        /* <DEDUP_REMOVED lines=14> */
.L_x_94:
[----:B------:R-:W-:Y:S01]  /*2f80*/  IMAD.MOV.U32 R44, RZ, RZ, R25 ;  /* 0x000000ffff2c7224 */ /* 0x000fe200078e0019 */
[----:B------:R-:W-:Y:S01]  /*2f90*/  MOV R45, UR6 ;  /* 0x00000006002d7c02 */ /* 0x000fe20008000f00 */
[----:B------:R-:W-:Y:S01]  /*2fa0*/  IMAD.MOV.U32 R5, RZ, RZ, R10 ;  /* 0x000000ffff057224 */ /* 0x000fe200078e000a */
[----:B------:R-:W-:Y:S01]  /*2fb0*/  MOV R6, 0x2fe0 ;  /* 0x00002fe000067802 */ /* 0x000fe20000000f00 */
[----:B------:R-:W-:-:S07]  /*2fc0*/  IMAD.U32 R43, RZ, RZ, UR7 ;  /* 0x00000007ff2b7e24 */ /* 0x000fce000f8e00ff */
[----:B------:R-:W-:Y:S05]  /*2fd0*/  CALL.REL.NOINC `($__internal_4_$__cuda_sm20_rem_u64) ;  /* 0x0000002000047944 */ /* 0x000fea0003c00000 */
[----:B------:R-:W-:Y:S01]  /*2fe0*/  IMAD.MOV.U32 R28, RZ, RZ, R26 ;  /* 0x000000ffff1c7224 */ /* 0x000fe200078e001a */
[----:B------:R-:W-:-:S07]  /*2ff0*/  MOV R29, R27 ;  /* 0x0000001b001d7202 */ /* 0x000fce0000000f00 */
.L_x_95:
[----:B------:R-:W-:Y:S05]  /*3000*/  BSYNC.RECONVERGENT B0 ;  /* 0x0000000000007941 */ /* 0x000fea0003800200 */
.L_x_93:
        /* <DEDUP_REMOVED lines=14> */
[----:B0-----:R-:W-:Y:S02]  /*30f0*/  HFMA2 R26, -RZ, RZ, 0, 0 ;  /* 0x00000000ff1a7431 */ /* 0x001fe400000001ff */
        /* <DEDUP_REMOVED lines=12> */
.L_x_97:
[----:B------:R-:W-:Y:S01]  /*31c0*/  IMAD.MOV.U32 R44, RZ, RZ, R30 ;  /* 0x000000ffff2c7224 */ /* 0x000fe200078e001e */
[----:B------:R-:W-:Y:S01]  /*31d0*/  MOV R5, R24 ;  /* 0x0000001800057202 */ /* 0x000fe20000000f00 */
[----:B------:R-:W-:Y:S01]  /*31e0*/  IMAD.U32 R45, RZ, RZ, UR6 ;  /* 0x00000006ff2d7e24 */ /* 0x000fe2000f8e00ff */
[----:B------:R-:W-:Y:S01]  /*31f0*/  MOV R6, 0x3220 ;  /* 0x0000322000067802 */ /* 0x000fe20000000f00 */
[----:B------:R-:W-:-:S07]  /*3200*/  IMAD.U32 R43, RZ, RZ, UR7 ;  /* 0x00000007ff2b7e24 */ /* 0x000fce000f8e00ff */
[----:B------:R-:W-:Y:S05]  /*3210*/  CALL.REL.NOINC `($__internal_4_$__cuda_sm20_rem_u64) ;  /* 0x0000001c00747944 */ /* 0x000fea0003c00000 */
[----:B------:R-:W-:Y:S01]  /*3220*/  MOV R28, R26 ;  /* 0x0000001a001c7202 */ /* 0x000fe20000000f00 */
[----:B------:R-:W-:-:S07]  /*3230*/  IMAD.MOV.U32 R29, RZ, RZ, R27 ;  /* 0x000000ffff1d7224 */ /* 0x000fce00078e001b */
.L_x_98:
[----:B------:R-:W-:Y:S05]  /*3240*/  BSYNC.RECONVERGENT B0 ;  /* 0x0000000000007941 */ /* 0x000fea0003800200 */
.L_x_96:
        /* <DEDUP_REMOVED lines=27> */
.L_x_100:
        /* <DEDUP_REMOVED lines=8> */
.L_x_101:
[----:B------:R-:W-:Y:S05]  /*3480*/  BSYNC.RECONVERGENT B0 ;  /* 0x0000000000007941 */ /* 0x000fea0003800200 */
.L_x_99:
        /* <DEDUP_REMOVED lines=27> */
.L_x_103:
        /* <DEDUP_REMOVED lines=8> */
.L_x_104:
[----:B------:R-:W-:Y:S05]  /*36c0*/  BSYNC.RECONVERGENT B0 ;  /* 0x0000000000007941 */ /* 0x000fea0003800200 */
.L_x_102:
        /* <DEDUP_REMOVED lines=27> */
.L_x_106:
        /* <DEDUP_REMOVED lines=8> */
.L_x_107:
[----:B------:R-:W-:Y:S05]  /*3900*/  BSYNC.RECONVERGENT B0 ;  /* 0x0000000000007941 */ /* 0x000fea0003800200 */
.L_x_105:
        /* <DEDUP_REMOVED lines=27> */
.L_x_109:
        /* <DEDUP_REMOVED lines=8> */
.L_x_110:
[----:B------:R-:W-:Y:S05]  /*3b40*/  BSYNC.RECONVERGENT B0 ;  /* 0x0000000000007941 */ /* 0x000fea0003800200 */
.L_x_108:
        /* <DEDUP_REMOVED lines=27> */
.L_x_112:
        /* <DEDUP_REMOVED lines=8> */
.L_x_113:
[----:B------:R-:W-:Y:S05]  /*3d80*/  BSYNC.RECONVERGENT B0 ;  /* 0x0000000000007941 */ /* 0x000fea0003800200 */
.L_x_111:
        /* <DEDUP_REMOVED lines=27> */
.L_x_115:
        /* <DEDUP_REMOVED lines=8> */
.L_x_116:
[----:B------:R-:W-:Y:S05]  /*3fc0*/  BSYNC.RECONVERGENT B0 ;  /* 0x0000000000007941 */ /* 0x000fea0003800200 */
.L_x_114:
        /* <DEDUP_REMOVED lines=27> */
.L_x_118:
        /* <DEDUP_REMOVED lines=8> */
.L_x_119:
[----:B------:R-:W-:Y:S05]  /*4200*/  BSYNC.RECONVERGENT B0 ;  /* 0x0000000000007941 */ /* 0x000fea0003800200 */
.L_x_117:
        /* <DEDUP_REMOVED lines=27> */
.L_x_121:
        /* <DEDUP_REMOVED lines=8> */
.L_x_122:
[----:B------:R-:W-:Y:S05]  /*4440*/  BSYNC.RECONVERGENT B0 ;  /* 0x0000000000007941 */ /* 0x000fea0003800200 */
.L_x_120:
        /* <DEDUP_REMOVED lines=27> */
.L_x_124:
        /* <DEDUP_REMOVED lines=8> */
.L_x_125:
[----:B------:R-:W-:Y:S05]  /*4680*/  BSYNC.RECONVERGENT B0 ;  /* 0x0000000000007941 */ /* 0x000fea0003800200 */
.L_x_123:
        /* <DEDUP_REMOVED lines=27> */
.L_x_127:
        /* <DEDUP_REMOVED lines=8> */
.L_x_128:
[----:B------:R-:W-:Y:S05]  /*48c0*/  BSYNC.RECONVERGENT B0 ;  /* 0x0000000000007941 */ /* 0x000fea0003800200 */
.L_x_126:
        /* <DEDUP_REMOVED lines=9> */
[----:B------:R-:W-:Y:S01]  /*4960*/  IMAD.MOV.U32 R26, RZ, RZ, RZ ;  /* 0x000000ffff1a7224 */ /* 0x000fe200078e00ff */
[----:B------:R-:W-:-:S06]  /*4970*/  ISETP.NE.U32.AND P1, PT, RZ, UR6, PT ;  /* 0x00000006ff007c0c */ /* 0x000fcc000bf25070 */
[----:B0-----:R-:W0:Y:S02]  /*4980*/  MUFU.RCP R6, R6 ;  /* 0x0000000600067308 */ /* 0x001e240000001000 */
[----:B0-----:R-:W-:-:S06]  /*4990*/  IADD3 R27, PT, PT, R6, 0xffffffe, RZ ;  /* 0x0ffffffe061b7810 */ /* 0x001fcc0007ffe0ff */
[----:B------:R-:W0:Y:S02]  /*49a0*/  F2I.FTZ.U32.TRUNC.NTZ R27, R27 ;  /* 0x0000001b001b7305 */ /* 0x000e24000021f000 */
[----:B0-----:R-:W-:-:S04]  /*49b0*/  IMAD.MOV R5, RZ, RZ, -R27 ;  /* 0x000000ffff057224 */ /* 0x001fc800078e0a1b */
[----:B------:R-:W-:-:S04]  /*49c0*/  IMAD R5, R5, UR6, RZ ;  /* 0x0000000605057c24 */ /* 0x000fc8000f8e02ff */
[----:B------:R-:W-:-:S04]  /*49d0*/  IMAD.HI.U32 R5, R27, R5, R26 ;  /* 0x000000051b057227 */ /* 0x000fc800078e001a */
[----:B------:R-:W-:Y:S02]  /*49e0*/  HFMA2 R27, -RZ, RZ, 0, 0 ;  /* 0x00000000ff1b7431 */ /* 0x000fe400000001ff */
        /* <DEDUP_REMOVED lines=9> */
.L_x_130:
[----:B------:R-:W-:Y:S01]  /*4a80*/  IMAD.MOV.U32 R44, RZ, RZ, R41 ;  /* 0x000000ffff2c7224 */ /* 0x000fe200078e0029 */
[----:B------:R-:W-:Y:S01]  /*4a90*/  MOV R45, UR6 ;  /* 0x00000006002d7c02 */ /* 0x000fe20008000f00 */
[----:B------:R-:W-:Y:S01]  /*4aa0*/  IMAD.MOV.U32 R5, RZ, RZ, R20 ;  /* 0x000000ffff057224 */ /* 0x000fe200078e0014 */
[----:B------:R-:W-:Y:S01]  /*4ab0*/  MOV R6, 0x4ae0 ;  /* 0x00004ae000067802 */ /* 0x000fe20000000f00 */
[----:B------:R-:W-:-:S07]  /*4ac0*/  IMAD.U32 R43, RZ, RZ, UR7 ;  /* 0x00000007ff2b7e24 */ /* 0x000fce000f8e00ff */
[----:B------:R-:W-:Y:S05]  /*4ad0*/  CALL.REL.NOINC `($__internal_4_$__cuda_sm20_rem_u64) ;  /* 0x0000000400447944 */ /* 0x000fea0003c00000 */
.L_x_131:
[----:B------:R-:W-:Y:S05]  /*4ae0*/  BSYNC.RECONVERGENT B0 ;  /* 0x0000000000007941 */ /* 0x000fea0003800200 */
.L_x_129:
        /* <DEDUP_REMOVED lines=12> */
[----:B0-----:R-:W-:-:S06]  /*4bb0*/  VIADD R27, R6, 0xffffffe ;  /* 0x0ffffffe061b7836 */ /* 0x001fcc0000000000 */
[----:B------:R-:W0:Y:S02]  /*4bc0*/  F2I.FTZ.U32.TRUNC.NTZ R27, R27 ;  /* 0x0000001b001b7305 */ /* 0x000e24000021f000 */
[----:B0-----:R-:W-:-:S05]  /*4bd0*/  IADD3 R5, PT, PT, RZ, -R27, RZ ;  /* 0x8000001bff057210 */ /* 0x001fca0007ffe0ff */
[----:B------:R-:W-:-:S04]  /*4be0*/  IMAD R5, R5, UR6, RZ ;  /* 0x0000000605057c24 */ /* 0x000fc8000f8e02ff */
[----:B------:R-:W-:-:S04]  /*4bf0*/  IMAD.HI.U32 R26, R27, R5, R26 ;  /* 0x000000051b1a7227 */ /* 0x000fc800078e001a */
[----:B------:R-:W-:Y:S02]  /*4c00*/  IMAD.MOV.U32 R27, RZ, RZ, RZ ;  /* 0x000000ffff1b7224 */ /* 0x000fe400078e00ff */
        /* <DEDUP_REMOVED lines=9> */
.L_x_133:
[----:B------:R-:W-:Y:S01]  /*4ca0*/  MOV R44, R42 ;  /* 0x0000002a002c7202 */ /* 0x000fe20000000f00 */
[----:B------:R-:W-:Y:S01]  /*4cb0*/  IMAD.MOV.U32 R5, RZ, RZ, R21 ;  /* 0x000000ffff057224 */ /* 0x000fe200078e0015 */
[----:B------:R-:W-:Y:S01]  /*4cc0*/  MOV R43, UR7 ;  /* 0x00000007002b7c02 */ /* 0x000fe20008000f00 */
[----:B------:R-:W-:Y:S01]  /*4cd0*/  IMAD.U32 R45, RZ, RZ, UR6 ;  /* 0x00000006ff2d7e24 */ /* 0x000fe2000f8e00ff */
[----:B------:R-:W-:-:S07]  /*4ce0*/  MOV R6, 0x4d00 ;  /* 0x00004d0000067802 */ /* 0x000fce0000000f00 */
[----:B------:R-:W-:Y:S05]  /*4cf0*/  CALL.REL.NOINC `($__internal_4_$__cuda_sm20_rem_u64) ;  /* 0x0000000000bc7944 */ /* 0x000fea0003c00000 */
.L_x_134:
[----:B------:R-:W-:Y:S05]  /*4d00*/  BSYNC.RECONVERGENT B0 ;  /* 0x0000000000007941 */ /* 0x000fea0003800200 */
.L_x_132:
[----:B------:R-:W-:-:S04]  /*4d10*/  LEA R28, P0, R26, UR10, 0x2 ;  /* 0x0000000a1a1c7c11 */ /* 0x000fc8000f8010ff */
[----:B------:R-:W-:-:S06]  /*4d20*/  LEA.HI.X R29, R26, UR11, R27, 0x2, P0 ;  /* 0x0000000b1a1d7c11 */ /* 0x000fcc00080f141b */
[----:B------:R-:W2:Y:S01]  /*4d30*/  LDG.E R29, desc[UR8][R28.64] ;  /* 0x000000081c1d7981 */ /* 0x000ea2000c1e1900 */
[----:B------:R-:W-:Y:S01]  /*4d40*/  UIADD3 UR5, UPT, UPT, UR5, 0x10, URZ ;  /* 0x0000001005057890 */ /* 0x000fe2000fffe0ff */
[----:B------:R-:W-:Y:S01]  /*4d50*/  VIADD R9, R9, 0x10 ;  /* 0x0000001009097836 */ /* 0x000fe20000000000 */
[----:B------:R-:W-:Y:S01]  /*4d60*/  IADD3 R24, PT, PT, R24, 0x10, RZ ;  /* 0x0000001018187810 */ /* 0x000fe20007ffe0ff */
[----:B------:R-:W-:Y:S01]  /*4d70*/  VIADD R10, R10, 0x10 ;  /* 0x000000100a0a7836 */ /* 0x000fe20000000000 */
[----:B------:R-:W-:Y:S01]  /*4d80*/  UISETP.NE.AND UP0, UPT, UR5, 0x100, UPT ;  /* 0x000001000500788c */ /* 0x000fe2000bf05270 */
[----:B------:R-:W-:Y:S01]  /*4d90*/  VIADD R23, R23, 0x10 ;  /* 0x0000001017177836 */ /* 0x000fe20000000000 */
[----:B------:R-:W-:Y:S01]  /*4da0*/  IADD3 R17, PT, PT, R17, 0x10, RZ ;  /* 0x0000001011117810 */ /* 0x000fe20007ffe0ff */
[----:B------:R-:W-:Y:S01]  /*4db0*/  VIADD R18, R18, 0x10 ;  /* 0x0000001012127836 */ /* 0x000fe20000000000 */
[----:B------:R-:W-:Y:S01]  /*4dc0*/  IADD3 R12, PT, PT, R12, 0x10, RZ ;  /* 0x000000100c0c7810 */ /* 0x000fe20007ffe0ff */
[----:B------:R-:W-:Y:S01]  /*4dd0*/  VIADD R15, R15, 0x10 ;  /* 0x000000100f0f7836 */ /* 0x000fe20000000000 */
[----:B------:R-:W-:Y:S01]  /*4de0*/  IADD3 R14, PT, PT, R14, 0x10, RZ ;  /* 0x000000100e0e7810 */ /* 0x000fe20007ffe0ff */
[----:B------:R-:W-:Y:S01]  /*4df0*/  VIADD R16, R16, 0x10 ;  /* 0x0000001010107836 */ /* 0x000fe20000000000 */
[----:B------:R-:W-:Y:S01]  /*4e00*/  IADD3 R21, PT, PT, R21, 0x10, RZ ;  /* 0x0000001015157810 */ /* 0x000fe20007ffe0ff */
[----:B------:R-:W-:-:S02]  /*4e10*/  VIADD R13, R13, 0x10 ;  /* 0x000000100d0d7836 */ /* 0x000fc40000000000 */
[----:B------:R-:W-:Y:S02]  /*4e20*/  VIADD R11, R11, 0x10 ;  /* 0x000000100b0b7836 */ /* 0x000fe40000000000 */
[----:B------:R-:W-:Y:S02]  /*4e30*/  VIADD R19, R19, 0x10 ;  /* 0x0000001013137836 */ /* 0x000fe40000000000 */
[----:B------:R-:W-:Y:S02]  /*4e40*/  VIADD R20, R20, 0x10 ;  /* 0x0000001014147836 */ /* 0x000fe40000000000 */
[----:B------:R-:W-:Y:S02]  /*4e50*/  VIADD R22, R22, 0x10 ;  /* 0x0000001016167836 */ /* 0x000fe40000000000 */
[----:B--2---:R-:W-:Y:S01]  /*4e60*/  FADD R48, R48, R29 ;  /* 0x0000001d30307221 */ /* 0x004fe20000000000 */
[----:B------:R-:W-:Y:S06]  /*4e70*/  BRA.U UP0, `(.L_x_135) ;  /* 0xffffffd900887547 */ /* 0x000fec000b83ffff */
[----:B------:R-:W-:Y:S05]  /*4e80*/  BRA.U UP1, `(.L_x_136) ;  /* 0xffffffd901307547 */ /* 0x000fea000b83ffff */
.L_x_86:
[----:B------:R-:W-:-:S13]  /*4e90*/  FSETP.EQ.AND P0, PT, R48, -999999, PT ;  /* 0xc97423f03000780b */ /* 0x000fda0003f02000 */
.L_x_58:
        /* <DEDUP_REMOVED lines=14> */
.L_x_138:
[----:B------:R-:W-:Y:S05]  /*4f80*/  BSYNC.RECONVERGENT B0 ;  /* 0x0000000000007941 */ /* 0x000fea0003800200 */
.L_x_137:
[----:B------:R-:W-:Y:S05]  /*4f90*/  @!P0 EXIT ;  /* 0x000000000000894d */ /* 0x000fea0003800000 */
[----:B01----:R-:W0:Y:S01]  /*4fa0*/  LDC.64 R4, c[0x0][0x380] ;  /* 0x0000e000ff047b82 */ /* 0x003e220000000a00 */
[----:B------:R-:W-:Y:S02]  /*4fb0*/  HFMA2 R7, -RZ, RZ, -10.90625, 0.0155029296875 ;  /* 0xc97423f0ff077431 */ /* 0x000fe400000001ff */
[----:B0-----:R-:W-:-:S05]  /*4fc0*/  IMAD.WIDE R2, R2, 0x4, R4 ;  /* 0x0000000402027825 */ /* 0x001fca00078e0204 */
[----:B------:R-:W-:Y:S01]  /*4fd0*/  STG.E desc[UR8][R2.64], R7 ;  /* 0x0000000702007986 */ /* 0x000fe2000c101908 */
[----:B------:R-:W-:Y:S05]  /*4fe0*/  EXIT ;  /* 0x000000000000794d */ /* 0x000fea0003800000 */
        .weak           $__internal_4_$__cuda_sm20_rem_u64
        .type           $__internal_4_$__cuda_sm20_rem_u64,@function
        .size           $__internal_4_$__cuda_sm20_rem_u64,(.L_x_161 - $__internal_4_$__cuda_sm20_rem_u64)
$__internal_4_$__cuda_sm20_rem_u64:
[----:B------:R-:W-:Y:S02]  /*4ff0*/  IMAD.MOV.U32 R50, RZ, RZ, R45 ;  /* 0x000000ffff327224 */ /* 0x000fe400078e002d */
[----:B------:R-:W-:-:S04]  /*5000*/  IMAD.MOV.U32 R51, RZ, RZ, R43 ;  /* 0x000000ffff337224 */ /* 0x000fc800078e002b */
[----:B------:R-:W0:Y:S08]  /*5010*/  I2F.U64.RP R50, R50 ;  /* 0x0000003200327312 */ /* 0x000e300000309000 */
[----:B0-----:R-:W0:Y:S02]  /*5020*/  MUFU.RCP R26, R50 ;  /* 0x00000032001a7308 */ /* 0x001e240000001000 */
[----:B0-----:R-:W-:-:S06]  /*5030*/  IADD3 R26, PT, PT, R26, 0x1ffffffe, RZ ;  /* 0x1ffffffe1a1a7810 */ /* 0x001fcc0007ffe0ff */
[----:B------:R-:W0:Y:S02]  /*5040*/  F2I.U64.TRUNC R26, R26 ;  /* 0x0000001a001a7311 */ /* 0x000e24000020d800 */
[----:B0-----:R-:W-:-:S04]  /*5050*/  IMAD.WIDE.U32 R28, R26, R45, RZ ;  /* 0x0000002d1a1c7225 */ /* 0x001fc800078e00ff */
[C---:B------:R-:W-:Y:S01]  /*5060*/  IMAD R47, R26.reuse, R43, R29 ;  /* 0x0000002b1a2f7224 */ /* 0x040fe200078e021d */
[----:B------:R-:W-:Y:S01]  /*5070*/  IADD3 R49, P0, PT, RZ, -R28, RZ ;  /* 0x8000001cff317210 */ /* 0x000fe20007f1e0ff */
[----:B------:R-:W-:Y:S02]  /*5080*/  IMAD.MOV.U32 R29, RZ, RZ, R26 ;  /* 0x000000ffff1d7224 */ /* 0x000fe400078e001a */
[----:B------:R-:W-:Y:S02]  /*5090*/  IMAD R47, R27, R45, R47 ;  /* 0x0000002d1b2f7224 */ /* 0x000fe400078e022f */
[----:B------:R-:W-:-:S04]  /*50a0*/  IMAD.HI.U32 R28, R26, R49, RZ ;  /* 0x000000311a1c7227 */ /* 0x000fc800078e00ff */
[----:B------:R-:W-:-:S04]  /*50b0*/  IMAD.X R47, RZ, RZ, ~R47, P0 ;  /* 0x000000ffff2f7224 */ /* 0x000fc800000e0e2f */
[----:B------:R-:W-:-:S04]  /*50c0*/  IMAD.WIDE.U32 R28, P0, R26, R47, R28 ;  /* 0x0000002f1a1c7225 */ /* 0x000fc8000780001c */
[----:B------:R-:W-:-:S04]  /*50d0*/  IMAD.HI.U32 R28, P1, R27, R49, R28 ;  /* 0x000000311b1c7227 */ /* 0x000fc8000782001c */
[CC--:B------:R-:W-:Y:S02]  /*50e0*/  IMAD R29, R27.reuse, R47.reuse, RZ ;  /* 0x0000002f1b1d7224 */ /* 0x0c0fe400078e02ff */
[----:B------:R-:W-:-:S03]  /*50f0*/  IMAD.HI.U32 R47, R27, R47, RZ ;  /* 0x0000002f1b2f7227 */ /* 0x000fc600078e00ff */
[----:B------:R-:W-:Y:S02]  /*5100*/  IADD3 R29, P2, PT, R29, R28, RZ ;  /* 0x0000001c1d1d7210 */ /* 0x000fe40007f5e0ff */
[----:B------:R-:W-:-:S03]  /*5110*/  IADD3.X R26, PT, PT, R47, R27, RZ, P0, !PT ;  /* 0x0000001b2f1a7210 */ /* 0x000fc600007fe4ff */
[----:B------:R-:W-:Y:S01]  /*5120*/  IMAD.WIDE.U32 R50, R29, R45, RZ ;  /* 0x0000002d1d327225 */ /* 0x000fe200078e00ff */
[----:B------:R-:W-:-:S03]  /*5130*/  IADD3.X R26, PT, PT, RZ, RZ, R26, P2, P1 ;  /* 0x000000ffff1a7210 */ /* 0x000fc600017e241a */
[C---:B------:R-:W-:Y:S01]  /*5140*/  IMAD R47, R29.reuse, R43, R51 ;  /* 0x0000002b1d2f7224 */ /* 0x040fe200078e0233 */
[----:B------:R-:W-:Y:S02]  /*5150*/  IADD3 R27, P0, PT, RZ, -R50, RZ ;  /* 0x80000032ff1b7210 */ /* 0x000fe40007f1e0ff */
[----:B------:R-:W-:Y:S01]  /*5160*/  MOV R51, RZ ;  /* 0x000000ff00337202 */ /* 0x000fe20000000f00 */
[----:B------:R-:W-:Y:S02]  /*5170*/  IMAD R47, R26, R45, R47 ;  /* 0x0000002d1a2f7224 */ /* 0x000fe400078e022f */
[----:B------:R-:W-:-:S04]  /*5180*/  IMAD.HI.U32 R28, R29, R27, RZ ;  /* 0x0000001b1d1c7227 */ /* 0x000fc800078e00ff */
[----:B------:R-:W-:-:S04]  /*5190*/  IMAD.X R47, RZ, RZ, ~R47, P0 ;  /* 0x000000ffff2f7224 */ /* 0x000fc800000e0e2f */
[----:B------:R-:W-:-:S04]  /*51a0*/  IMAD.WIDE.U32 R28, P0, R29, R47, R28 ;  /* 0x0000002f1d1c7225 */ /* 0x000fc8000780001c */
[----:B------:R-:W-:-:S04]  /*51b0*/  IMAD.HI.U32 R28, P1, R26, R27, R28 ;  /* 0x0000001b1a1c7227 */ /* 0x000fc8000782001c */
[CC--:B------:R-:W-:Y:S02]  /*51c0*/  IMAD R27, R26.reuse, R47.reuse, RZ ;  /* 0x0000002f1a1b7224 */ /* 0x0c0fe400078e02ff */
[----:B------:R-:W-:-:S03]  /*51d0*/  IMAD.HI.U32 R47, R26, R47, RZ ;  /* 0x0000002f1a2f7227 */ /* 0x000fc600078e00ff */
[----:B------:R-:W-:Y:S01]  /*51e0*/  IADD3 R28, P2, PT, R27, R28, RZ ;  /* 0x0000001c1b1c7210 */ /* 0x000fe20007f5e0ff */
[----:B------:R-:W-:-:S04]  /*51f0*/  IMAD.X R27, R47, 0x1, R26, P0 ;  /* 0x000000012f1b7824 */ /* 0x000fc800000e061a */
[----:B------:R-:W-:Y:S01]  /*5200*/  IMAD.HI.U32 R50, R28, R5, RZ ;  /* 0x000000051c327227 */ /* 0x000fe200078e00ff */
[----:B------:R-:W-:-:S03]  /*5210*/  IADD3.X R27, PT, PT, RZ, RZ, R27, P2, P1 ;  /* 0x000000ffff1b7210 */ /* 0x000fc600017e241b */
        /* <DEDUP_REMOVED lines=9> */
[----:B------:R-:W-:Y:S02]  /*52b0*/  IMAD R26, R26, R43, R29 ;  /* 0x0000002b1a1a7224 */ /* 0x000fe400078e021d */
[----:B------:R-:W-:Y:S01]  /*52c0*/  IMAD.MOV.U32 R29, RZ, RZ, 0x0 ;  /* 0x00000000ff1d7424 */ /* 0x000fe200078e00ff */
[-C--:B------:R-:W-:Y:S01]  /*52d0*/  ISETP.GE.U32.AND P0, PT, R28, R45.reuse, PT ;  /* 0x0000002d1c00720c */ /* 0x080fe20003f06070 */
[----:B------:R-:W-:-:S05]  /*52e0*/  IMAD R27, R27, R45, R26 ;  /* 0x0000002d1b1b7224 */ /* 0x000fca00078e021a */
[----:B------:R-:W-:Y:S02]  /*52f0*/  IADD3.X R26, PT, PT, ~R27, R44, RZ, P1, !PT ;  /* 0x0000002c1b1a7210 */ /* 0x000fe40000ffe5ff */
[----:B------:R-:W-:Y:S02]  /*5300*/  IADD3 R27, P1, PT, -R45, R28, RZ ;  /* 0x0000001c2d1b7210 */ /* 0x000fe40007f3e1ff */
[----:B------:R-:W-:-:S03]  /*5310*/  ISETP.GE.U32.AND.EX P0, PT, R26, R43, PT, P0 ;  /* 0x0000002b1a00720c */ /* 0x000fc60003f06100 */
[----:B------:R-:W-:Y:S01]  /*5320*/  IMAD.X R5, R26, 0x1, ~R43, P1 ;  /* 0x000000011a057824 */ /* 0x000fe200008e0e2b */
[----:B------:R-:W-:Y:S02]  /*5330*/  SEL R28, R27, R28, P0 ;  /* 0x0000001c1b1c7207 */ /* 0x000fe40000000000 */
[----:B------:R-:W-:Y:S02]  /*5340*/  ISETP.NE.U32.AND P1, PT, R45, RZ, PT ;  /* 0x000000ff2d00720c */ /* 0x000fe40003f25070 */
[----:B------:R-:W-:Y:S02]  /*5350*/  SEL R26, R5, R26, P0 ;  /* 0x0000001a051a7207 */ /* 0x000fe40000000000 */
[----:B------:R-:W-:Y:S02]  /*5360*/  ISETP.GE.U32.AND P0, PT, R28, R45, PT ;  /* 0x0000002d1c00720c */ /* 0x000fe40003f06070 */
[----:B------:R-:W-:Y:S02]  /*5370*/  IADD3 R5, P2, PT, -R45, R28, RZ ;  /* 0x0000001c2d057210 */ /* 0x000fe40007f5e1ff */
[----:B------:R-:W-:-:S02]  /*5380*/  ISETP.GE.U32.AND.EX P0, PT, R26, R43, PT, P0 ;  /* 0x0000002b1a00720c */ /* 0x000fc40003f06100 */
[----:B------:R-:W-:Y:S01]  /*5390*/  ISETP.NE.AND.EX P1, PT, R43, RZ, PT, P1 ;  /* 0x000000ff2b00720c */ /* 0x000fe20003f25310 */
[----:B------:R-:W-:Y:S01]  /*53a0*/  IMAD.X R27, R26, 0x1, ~R43, P2 ;  /* 0x000000011a1b7824 */ /* 0x000fe200010e0e2b */
[----:B------:R-:W-:Y:S02]  /*53b0*/  SEL R5, R5, R28, P0 ;  /* 0x0000001c05057207 */ /* 0x000fe40000000000 */
[----:B------:R-:W-:Y:S02]  /*53c0*/  MOV R28, R6 ;  /* 0x00000006001c7202 */ /* 0x000fe40000000f00 */
[----:B------:R-:W-:Y:S02]  /*53d0*/  SEL R27, R27, R26, P0 ;  /* 0x0000001a1b1b7207 */ /* 0x000fe40000000000 */
[----:B------:R-:W-:Y:S02]  /*53e0*/  SEL R26, R5, 0xffffffff, P1 ;  /* 0xffffffff051a7807 */ /* 0x000fe40000800000 */
[----:B------:R-:W-:Y:S01]  /*53f0*/  SEL R27, R27, 0xffffffff, P1 ;  /* 0xffffffff1b1b7807 */ /* 0x000fe20000800000 */
[----:B------:R-:W-:Y:S06]  /*5400*/  RET.REL.NODEC R28 `(_Z28alternating_partition_kernelPfmiPmi) ;  /* 0xffffffa81cfc7950 */ /* 0x000fec0003c3ffff */
.L_x_139:
        /* <DEDUP_REMOVED lines=15> */
.L_x_161:


//--------------------- .text._Z29cross_partition_access_kernelPfmiPmi --------------------------
	.section	.text._Z29cross_partition_access_kernelPfmiPmi,"ax",@progbits
	.align	128
        .global         _Z29cross_partition_access_kernelPfmiPmi
        .type           _Z29cross_partition_access_kernelPfmiPmi,@function
        .size           _Z29cross_partition_access_kernelPfmiPmi,(.L_x_162 - _Z29cross_partition_access_kernelPfmiPmi)
        .other          _Z29cross_partition_access_kernelPfmiPmi,@"STO_CUDA_ENTRY STV_DEFAULT"
_Z29cross_partition_access_kernelPfmiPmi:
.text._Z29cross_partition_access_kernelPfmiPmi:
[----:B------:R-:W-:Y:S08]  /*0000*/  LDC R1, c[0x0][0x37c] ;  /* 0x0000df00ff017b82 */ /* 0x000ff00000000800 */
[----:B------:R-:W0:Y:S01]  /*0010*/  LDC R3, c[0x0][0x390] ;  /* 0x0000e400ff037b82 */ /* 0x000e220000000800 */
[----:B------:R-:W1:Y:S01]  /*0020*/  S2R R0, SR_CTAID.X ;  /* 0x0000000000007919 */ /* 0x000e620000002500 */
[----:B------:R-:W2:Y:S01]  /*0030*/  LDCU UR4, c[0x0][0x370] ;  /* 0x00006e00ff0477ac */ /* 0x000ea20008000800 */
[----:B------:R-:W3:Y:S05]  /*0040*/  S2R R2, SR_TID.X ;  /* 0x0000000000027919 */ /* 0x000eea0000002100 */
[----:B------:R-:W4:Y:S01]  /*0050*/  LDC.64 R10, c[0x0][0x388] ;  /* 0x0000e200ff0a7b82 */ /* 0x000f220000000a00 */
[----:B--2---:R-:W-:Y:S01]  /*0060*/  USHF.R.U32.HI UR4, URZ, 0x1, UR4 ;  /* 0x00000001ff047899 */ /* 0x004fe20008011604 */
[----:B0-----:R-:W-:-:S02]  /*0070*/  ISETP.NE.AND P0, PT, R3, RZ, PT ;  /* 0x000000ff0300720c */ /* 0x001fc40003f05270 */
[--C-:B----4-:R-:W-:Y:S02]  /*0080*/  SHF.R.U64 R10, R10, 0x1, R11.reuse ;  /* 0x000000010a0a7819 */ /* 0x110fe4000000120b */
[----:B------:R-:W-:-:S09]  /*0090*/  SHF.R.U32.HI R11, RZ, 0x1, R11 ;  /* 0x00000001ff0b7819 */ /* 0x000fd2000001160b */
[----:B------:R-:W-:Y:S01]  /*00a0*/  @!P0 IMAD.U32 R3, RZ, RZ, UR4 ;  /* 0x00000004ff038e24 */ /* 0x000fe2000f8e00ff */
[----:B---3--:R-:W-:-:S04]  /*00b0*/  ISETP.NE.AND P2, PT, R2, RZ, PT ;  /* 0x000000ff0200720c */ /* 0x008fc80003f45270 */
[----:B-1----:R-:W-:Y:S01]  /*00c0*/  @!P0 ISETP.GE.U32.AND P1, PT, R0, R3, PT ;  /* 0x000000030000820c */ /* 0x002fe20003f26070 */
[----:B------:R-:W-:-:S03]  /*00d0*/  @P0 IMAD.U32 R3, RZ, RZ, UR4 ;  /* 0x00000004ff030e24 */ /* 0x000fc6000f8e00ff */
[----:B------:R-:W-:Y:S02]  /*00e0*/  @!P0 SEL R8, R10, RZ, P1 ;  /* 0x000000ff0a088207 */ /* 0x000fe40000800000 */
[----:B------:R-:W-:Y:S02]  /*00f0*/  @P0 ISETP.GE.U32.AND P3, PT, R0, R3, PT ;  /* 0x000000030000020c */ /* 0x000fe40003f66070 */
[C---:B------:R-:W-:Y:S02]  /*0100*/  @!P0 SEL R9, R11.reuse, RZ, P1 ;  /* 0x000000ff0b098207 */ /* 0x040fe40000800000 */
[----:B------:R-:W-:Y:S02]  /*0110*/  @P0 SEL R8, R10, RZ, !P3 ;  /* 0x000000ff0a080207 */ /* 0x000fe40005800000 */
[C---:B------:R-:W-:Y:S02]  /*0120*/  @P0 SEL R9, R11.reuse, RZ, !P3 ;  /* 0x000000ff0b090207 */ /* 0x040fe40005800000 */
[----:B------:R-:W-:Y:S01]  /*0130*/  @!P2 CS2R R4, SR_CLOCKLO ;  /* 0x000000000004a805 */ /* 0x000fe20000015000 */
[----:B------:R-:W0:Y:S01]  /*0140*/  @!P2 S2R R7, SR_CgaCtaId ;  /* 0x000000000007a919 */ /* 0x000e220000008800 */
[----:B------:R-:W-:Y:S01]  /*0150*/  LOP3.LUT P0, RZ, R11, 0x7fffffff, RZ, 0xc0, !PT ;  /* 0x7fffffff0bff7812 */ /* 0x000fe2000780c0ff */
[----:B------:R-:W-:Y:S01]  /*0160*/  UMOV UR5, URZ ;  /* 0x000000ff00057c82 */ /* 0x000fe20008000000 */
[----:B------:R-:W-:-:S04]  /*0170*/  @!P2 MOV R6, 0x400 ;  /* 0x000004000006a802 */ /* 0x000fc80000000f00 */
[----:B0-----:R-:W-:-:S05]  /*0180*/  @!P2 LEA R7, R7, R6, 0x18 ;  /* 0x000000060707a211 */ /* 0x001fca00078ec0ff */
[----:B------:R0:W-:Y:S01]  /*0190*/  @!P2 STS.64 [R7], R4 ;  /* 0x000000040700a388 */ /* 0x0001e20000000a00 */
[----:B------:R-:W-:Y:S06]  /*01a0*/  BAR.SYNC.DEFER_BLOCKING 0x0 ;  /* 0x0000000000007b1d */ /* 0x000fec0000010000 */
[----:B------:R-:W-:Y:S05]  /*01b0*/  @P0 BRA `(.L_x_140) ;  /* 0x0000000000500947 */ /* 0x000fea0003800000 */
[----:B------:R-:W1:Y:S01]  /*01c0*/  I2F.U32.RP R6, R3 ;  /* 0x0000000300067306 */ /* 0x000e620000209000 */
[----:B0-----:R-:W-:Y:S01]  /*01d0*/  IMAD.MOV R7, RZ, RZ, -R3 ;  /* 0x000000ffff077224 */ /* 0x001fe200078e0a03 */
[----:B------:R-:W-:Y:S01]  /*01e0*/  ISETP.NE.U32.AND P2, PT, R3, RZ, PT ;  /* 0x000000ff0300720c */ /* 0x000fe20003f45070 */
[----:B------:R-:W-:-:S05]  /*01f0*/  IMAD.MOV.U32 R17, RZ, RZ, RZ ;  /* 0x000000ffff117224 */ /* 0x000fca00078e00ff */
[----:B-1----:R-:W0:Y:S02]  /*0200*/  MUFU.RCP R6, R6 ;  /* 0x0000000600067308 */ /* 0x002e240000001000 */
[----:B0-----:R-:W-:-:S06]  /*0210*/  VIADD R4, R6, 0xffffffe ;  /* 0x0ffffffe06047836 */ /* 0x001fcc0000000000 */
[----:B------:R0:W1:Y:S02]  /*0220*/  F2I.FTZ.U32.TRUNC.NTZ R5, R4 ;  /* 0x0000000400057305 */ /* 0x000064000021f000 */
[----:B0-----:R-:W-:Y:S02]  /*0230*/  IMAD.MOV.U32 R4, RZ, RZ, RZ ;  /* 0x000000ffff047224 */ /* 0x001fe400078e00ff */
[----:B-1----:R-:W-:-:S04]  /*0240*/  IMAD R7, R7, R5, RZ ;  /* 0x0000000507077224 */ /* 0x002fc800078e02ff */
[----:B------:R-:W-:-:S06]  /*0250*/  IMAD.HI.U32 R5, R5, R7, R4 ;  /* 0x0000000705057227 */ /* 0x000fcc00078e0004 */
[----:B------:R-:W-:-:S04]  /*0260*/  IMAD.HI.U32 R16, R5, R10, RZ ;  /* 0x0000000a05107227 */ /* 0x000fc800078e00ff */
[----:B------:R-:W-:-:S04]  /*0270*/  IMAD.MOV R5, RZ, RZ, -R16 ;  /* 0x000000ffff057224 */ /* 0x000fc800078e0a10 */
[----:B------:R-:W-:-:S05]  /*0280*/  IMAD R10, R3, R5, R10 ;  /* 0x00000005030a7224 */ /* 0x000fca00078e020a */
[----:B------:R-:W-:-:S13]  /*0290*/  ISETP.GE.U32.AND P0, PT, R10, R3, PT ;  /* 0x000000030a00720c */ /* 0x000fda0003f06070 */
[----:B------:R-:W-:Y:S02]  /*02a0*/  @P0 IMAD.IADD R10, R10, 0x1, -R3 ;  /* 0x000000010a0a0824 */ /* 0x000fe400078e0a03 */
[----:B------:R-:W-:-:S03]  /*02b0*/  @P0 VIADD R16, R16, 0x1 ;  /* 0x0000000110100836 */ /* 0x000fc60000000000 */
[----:B------:R-:W-:-:S13]  /*02c0*/  ISETP.GE.U32.AND P1, PT, R10, R3, PT ;  /* 0x000000030a00720c */ /* 0x000fda0003f26070 */
[----:B------:R-:W-:Y:S01]  /*02d0*/  @P1 VIADD R16, R16, 0x1 ;  /* 0x0000000110101836 */ /* 0x000fe20000000000 */
[----:B------:R-:W-:Y:S01]  /*02e0*/  @!P2 LOP3.LUT R16, RZ, R3, RZ, 0x33, !PT ;  /* 0x00000003ff10a212 */ /* 0x000fe200078e33ff */
[----:B------:R-:W-:Y:S06]  /*02f0*/  BRA `(.L_x_141) ;  /* 0x00000000001c7947 */ /* 0x000fec0003800000 */
.L_x_140:
[----:B------:R-:W-:Y:S01]  /*0300*/  IMAD.MOV.U32 R6, RZ, RZ, R10 ;  /* 0x000000ffff067224 */ /* 0x000fe200078e000a */
[----:B------:R-:W-:Y:S01]  /*0310*/  MOV R26, 0x350 ;  /* 0x00000350001a7802 */ /* 0x000fe20000000f00 */
[----:B0-----:R-:W-:Y:S02]  /*0320*/  IMAD.MOV.U32 R7, RZ, RZ, R11 ;  /* 0x000000ffff077224 */ /* 0x001fe400078e000b */
[----:B------:R-:W-:-:S07]  /*0330*/  IMAD.MOV.U32 R27, RZ, RZ, R3 ;  /* 0x000000ffff1b7224 */ /* 0x000fce00078e0003 */
[----:B------:R-:W-:Y:S05]  /*0340*/  CALL.REL.NOINC `($__internal_5_$__cuda_sm20_div_u64) ;  /* 0x0000000c00a07944 */ /* 0x000fea0003c00000 */
[----:B------:R-:W-:Y:S02]  /*0350*/  IMAD.MOV.U32 R16, RZ, RZ, R20 ;  /* 0x000000ffff107224 */ /* 0x000fe400078e0014 */
[----:B------:R-:W-:-:S07]  /*0360*/  IMAD.MOV.U32 R17, RZ, RZ, R21 ;  /* 0x000000ffff117224 */ /* 0x000fce00078e0015 */
.L_x_141:
[----:B------:R-:W0:Y:S01]  /*0370*/  I2F.U32.RP R6, R3 ;  /* 0x0000000300067306 */ /* 0x000e220000209000 */
[----:B------:R-:W-:Y:S01]  /*0380*/  IMAD.MOV R7, RZ, RZ, -R3 ;  /* 0x000000ffff077224 */ /* 0x000fe200078e0a03 */
[----:B------:R-:W1:Y:S01]  /*0390*/  LDCU UR4, c[0x0][0x3a0] ;  /* 0x00007400ff0477ac */ /* 0x000e620008000800 */
[----:B------:R-:W-:Y:S01]  /*03a0*/  IMAD.MOV.U32 R4, RZ, RZ, RZ ;  /* 0x000000ffff047224 */ /* 0x000fe200078e00ff */
[----:B------:R-:W-:Y:S01]  /*03b0*/  ISETP.NE.U32.AND P2, PT, R3, RZ, PT ;  /* 0x000000ff0300720c */ /* 0x000fe20003f45070 */
[----:B------:R-:W2:Y:S03]  /*03c0*/  LDCU.64 UR8, c[0x0][0x358] ;  /* 0x00006b00ff0877ac */ /* 0x000ea60008000a00 */
[----:B0-----:R-:W0:Y:S01]  /*03d0*/  MUFU.RCP R6, R6 ;  /* 0x0000000600067308 */ /* 0x001e220000001000 */
[----:B-1----:R-:W-:Y:S01]  /*03e0*/  UISETP.GE.AND UP0, UPT, UR4, 0x1, UPT ;  /* 0x000000010400788c */ /* 0x002fe2000bf06270 */
[----:B0-----:R-:W-:-:S06]  /*03f0*/  VIADD R5, R6, 0xffffffe ;  /* 0x0ffffffe06057836 */ /* 0x001fcc0000000000 */
[----:B------:R-:W0:Y:S02]  /*0400*/  F2I.FTZ.U32.TRUNC.NTZ R5, R5 ;  /* 0x0000000500057305 */ /* 0x000e24000021f000 */
[----:B0-----:R-:W-:-:S04]  /*0410*/  IMAD R7, R7, R5, RZ ;  /* 0x0000000507077224 */ /* 0x001fc800078e02ff */
[----:B------:R-:W-:-:S06]  /*0420*/  IMAD.HI.U32 R7, R5, R7, R4 ;  /* 0x0000000705077227 */ /* 0x000fcc00078e0004 */
[----:B------:R-:W-:-:S04]  /*0430*/  IMAD.HI.U32 R4, R7, R0, RZ ;  /* 0x0000000007047227 */ /* 0x000fc800078e00ff */
[----:B------:R-:W-:-:S04]  /*0440*/  IMAD.MOV R4, RZ, RZ, -R4 ;  /* 0x000000ffff047224 */ /* 0x000fc800078e0a04 */
[----:B------:R-:W-:-:S05]  /*0450*/  IMAD R10, R3, R4, R0 ;  /* 0x00000004030a7224 */ /* 0x000fca00078e0200 */
[----:B------:R-:W-:-:S13]  /*0460*/  ISETP.GE.U32.AND P0, PT, R10, R3, PT ;  /* 0x000000030a00720c */ /* 0x000fda0003f06070 */
[----:B------:R-:W-:Y:S01]  /*0470*/  @P0 IMAD.IADD R10, R10, 0x1, -R3 ;  /* 0x000000010a0a0824 */ /* 0x000fe200078e0a03 */
[----:B------:R-:W-:-:S04]  /*0480*/  PLOP3.LUT P0, PT, PT, PT, PT, 0x8, 0x80 ;  /* 0x000000000080781c */ /* 0x000fc80003f0e170 */
[----:B------:R-:W-:-:S13]  /*0490*/  ISETP.GE.U32.AND P1, PT, R10, R3, PT ;  /* 0x000000030a00720c */ /* 0x000fda0003f26070 */
[----:B------:R-:W-:Y:S01]  /*04a0*/  @P1 IMAD.IADD R10, R10, 0x1, -R3 ;  /* 0x000000010a0a1824 */ /* 0x000fe200078e0a03 */
[----:B------:R-:W-:Y:S01]  /*04b0*/  @!P2 LOP3.LUT R10, RZ, R3, RZ, 0x33, !PT ;  /* 0x00000003ff0aa212 */ /* 0x000fe200078e33ff */
[----:B--2---:R-:W-:Y:S06]  /*04c0*/  BRA.U !UP0, `(.L_x_142) ;  /* 0x0000000908e87547 */ /* 0x004fec000b800000 */
[----:B------:R-:W0:Y:S01]  /*04d0*/  LDCU UR6, c[0x0][0x360] ;  /* 0x00006c00ff0677ac */ /* 0x000e220008000800 */
[----:B------:R-:W-:Y:S01]  /*04e0*/  IMAD.WIDE.U32 R18, R10, R16, R8 ;  /* 0x000000100a127225 */ /* 0x000fe200078e0008 */
[----:B------:R-:W-:-:S03]  /*04f0*/  UMOV UR4, URZ ;  /* 0x000000ff00047c82 */ /* 0x000fc60008000000 */
[----:B------:R-:W-:Y:S02]  /*0500*/  IMAD R9, R17, R10, RZ ;  /* 0x0000000a11097224 */ /* 0x000fe400078e02ff */
[----:B------:R-:W-:Y:S02]  /*0510*/  IMAD.MOV.U32 R8, RZ, RZ, RZ ;  /* 0x000000ffff087224 */ /* 0x000fe400078e00ff */
[----:B------:R-:W-:Y:S01]  /*0520*/  IMAD.IADD R9, R19, 0x1, R9 ;  /* 0x0000000113097824 */ /* 0x000fe200078e0209 */
[----:B0-----:R-:W0:Y:S01]  /*0530*/  I2F.U32.RP R11, UR6 ;  /* 0x00000006000b7d06 */ /* 0x001e220008209000 */
[----:B------:R-:W-:-:S04]  /*0540*/  VIADD R3, R2, UR6 ;  /* 0x0000000602037c36 */ /* 0x000fc80008000000 */
[C---:B------:R-:W-:Y:S01]  /*0550*/  VIADD R7, R3.reuse, 0x1 ;  /* 0x0000000103077836 */ /* 0x040fe20000000000 */
[C---:B------:R-:W-:Y:S01]  /*0560*/  ISETP.GE.U32.AND P0, PT, R3.reuse, 0x400, PT ;  /* 0x000004000300780c */ /* 0x040fe20003f06070 */
[C---:B------:R-:W-:Y:S01]  /*0570*/  VIADD R10, R3.reuse, UR6 ;  /* 0x00000006030a7c36 */ /* 0x040fe20008000000 */
[----:B------:R-:W-:-:S03]  /*0580*/  VIMNMX.U32 R6, PT, PT, R3, 0x400, !PT ;  /* 0x0000040003067848 */ /* 0x000fc60007fe0000 */
[----:B------:R-:W-:Y:S01]  /*0590*/  VIADD R25, R10, UR6 ;  /* 0x000000060a197c36 */ /* 0x000fe20008000000 */
[----:B0-----:R-:W0:Y:S07]  /*05a0*/  MUFU.RCP R11, R11 ;  /* 0x0000000b000b7308 */ /* 0x001e2e0000001000 */
[----:B------:R-:W-:-:S04]  /*05b0*/  @P0 IMAD.MOV R7, RZ, RZ, R3 ;  /* 0x000000ffff070224 */ /* 0x000fc800078e0203 */
[----:B------:R-:W-:Y:S02]  /*05c0*/  IMAD.IADD R6, R6, 0x1, -R7 ;  /* 0x0000000106067824 */ /* 0x000fe400078e0a07 */
[----:B0-----:R-:W-:Y:S01]  /*05d0*/  VIADD R4, R11, 0xffffffe ;  /* 0x0ffffffe0b047836 */ /* 0x001fe20000000000 */
[----:B------:R-:W-:-:S03]  /*05e0*/  IADD3 R11, P0, PT, R2, UR6, RZ ;  /* 0x00000006020b7c10 */ /* 0x000fc6000ff1e0ff */
[----:B------:R0:W1:Y:S01]  /*05f0*/  F2I.FTZ.U32.TRUNC.NTZ R5, R4 ;  /* 0x0000000400057305 */ /* 0x000062000021f000 */
[----:B------:R-:W-:Y:S01]  /*0600*/  ISETP.GE.U32.AND P1, PT, R11, R16, PT ;  /* 0x000000100b00720c */ /* 0x000fe20003f26070 */
[----:B0-----:R-:W-:Y:S02]  /*0610*/  IMAD.MOV.U32 R4, RZ, RZ, RZ ;  /* 0x000000ffff047224 */ /* 0x001fe400078e00ff */
[----:B-1----:R-:W-:-:S04]  /*0620*/  IMAD.MOV R13, RZ, RZ, -R5 ;  /* 0x000000ffff0d7224 */ /* 0x002fc800078e0a05 */
[----:B------:R-:W-:-:S04]  /*0630*/  IMAD R13, R13, UR6, RZ ;  /* 0x000000060d0d7c24 */ /* 0x000fc8000f8e02ff */
[----:B------:R-:W-:-:S04]  /*0640*/  IMAD.HI.U32 R5, R5, R13, R4 ;  /* 0x0000000d05057227 */ /* 0x000fc800078e0004 */
[----:B------:R-:W-:Y:S01]  /*0650*/  IMAD.X R13, RZ, RZ, RZ, P0 ;  /* 0x000000ffff0d7224 */ /* 0x000fe200000e06ff */
[----:B------:R-:W-:Y:S01]  /*0660*/  ISETP.GT.U32.AND P0, PT, R16, R11, PT ;  /* 0x0000000b1000720c */ /* 0x000fe20003f04070 */
[----:B------:R-:W-:-:S03]  /*0670*/  IMAD.HI.U32 R4, R5, R6, RZ ;  /* 0x0000000605047227 */ /* 0x000fc600078e00ff */
[----:B------:R-:W-:Y:S01]  /*0680*/  ISETP.GE.U32.AND.EX P1, PT, R13, R17, PT, P1 ;  /* 0x000000110d00720c */ /* 0x000fe20003f26110 */
[----:B------:R-:W-:Y:S01]  /*0690*/  IMAD.MOV R7, RZ, RZ, -R4 ;  /* 0x000000ffff077224 */ /* 0x000fe200078e0a04 */
[----:B------:R-:W-:Y:S02]  /*06a0*/  ISETP.GT.U32.AND.EX P0, PT, R17, R13, PT, P0 ;  /* 0x0000000d1100720c */ /* 0x000fe40003f04100 */
[----:B------:R-:W-:Y:S01]  /*06b0*/  SEL R5, RZ, 0x1, P1 ;  /* 0x00000001ff057807 */ /* 0x000fe20000800000 */
[----:B------:R-:W-:Y:S01]  /*06c0*/  IMAD R7, R7, UR6, R6 ;  /* 0x0000000607077c24 */ /* 0x000fe2000f8e0206 */
[----:B------:R-:W-:-:S04]  /*06d0*/  SEL R6, R16, R11, P0 ;  /* 0x0000000b10067207 */ /* 0x000fc80000000000 */
[----:B------:R-:W-:Y:S02]  /*06e0*/  ISETP.GE.U32.AND P2, PT, R7, UR6, PT ;  /* 0x0000000607007c0c */ /* 0x000fe4000bf46070 */
[----:B------:R-:W-:-:S11]  /*06f0*/  IADD3 R6, P3, P4, R6, -R11, -R5 ;  /* 0x8000000b06067210 */ /* 0x000fd60007c7e805 */
[----:B------:R-:W-:Y:S02]  /*0700*/  @P2 VIADD R7, R7, -UR6 ;  /* 0x8000000607072c36 */ /* 0x000fe40008000000 */
[----:B------:R-:W-:-:S03]  /*0710*/  @P2 VIADD R4, R4, 0x1 ;  /* 0x0000000104042836 */ /* 0x000fc60000000000 */
[----:B------:R-:W-:Y:S02]  /*0720*/  ISETP.GE.U32.AND P1, PT, R7, UR6, PT ;  /* 0x0000000607007c0c */ /* 0x000fe4000bf26070 */
[----:B------:R-:W-:Y:S02]  /*0730*/  SEL R7, R17, R13, P0 ;  /* 0x0000000d11077207 */ /* 0x000fe40000000000 */
[----:B------:R-:W-:Y:S02]  /*0740*/  ISETP.NE.U32.AND P0, PT, RZ, UR6, PT ;  /* 0x00000006ff007c0c */ /* 0x000fe4000bf05070 */
[----:B------:R-:W-:Y:S02]  /*0750*/  IADD3.X R7, PT, PT, R7, -0x1, ~R13, P3, P4 ;  /* 0xffffffff07077810 */ /* 0x000fe40001fe8c0d */
[-C--:B------:R-:W-:Y:S02]  /*0760*/  IADD3 R11, P3, PT, R2, R18.reuse, RZ ;  /* 0x00000012020b7210 */ /* 0x080fe40007f7e0ff */
[----:B------:R-:W-:-:S02]  /*0770*/  IADD3 R13, P2, PT, R3, R18, RZ ;  /* 0x00000012030d7210 */ /* 0x000fc40007f5e0ff */
[----:B------:R-:W-:Y:S01]  /*0780*/  IADD3 R15, P4, PT, R10, R18, RZ ;  /* 0x000000120a0f7210 */ /* 0x000fe20007f9e0ff */
[----:B------:R-:W-:Y:S02]  /*0790*/  @P1 VIADD R4, R4, 0x1 ;  /* 0x0000000104041836 */ /* 0x000fe40000000000 */
[--C-:B------:R-:W-:Y:S02]  /*07a0*/  IMAD.X R12, RZ, RZ, R9.reuse, P3 ;  /* 0x000000ffff0c7224 */ /* 0x100fe400018e0609 */
[--C-:B------:R-:W-:Y:S01]  /*07b0*/  IMAD.X R14, RZ, RZ, R9.reuse, P2 ;  /* 0x000000ffff0e7224 */ /* 0x100fe200010e0609 */
[----:B------:R-:W-:Y:S01]  /*07c0*/  @!P0 LOP3.LUT R4, RZ, UR6, RZ, 0x33, !PT ;  /* 0x00000006ff048c12 */ /* 0x000fe2000f8e33ff */
[----:B------:R-:W-:-:S07]  /*07d0*/  IMAD.X R24, RZ, RZ, R9, P4 ;  /* 0x000000ffff187224 */ /* 0x000fce00020e0609 */
.L_x_153:
[----:B------:R-:W0:Y:S01]  /*07e0*/  LDCU UR7, c[0x0][0x3a0] ;  /* 0x00007400ff0777ac */ /* 0x000e220008000800 */
[----:B------:R-:W-:Y:S01]  /*07f0*/  ISETP.GT.U32.AND P0, PT, R16, R2, PT ;  /* 0x000000021000720c */ /* 0x000fe20003f04070 */
[----:B------:R-:W-:Y:S01]  /*0800*/  BSSY.RECONVERGENT B0, `(.L_x_143) ;  /* 0x0000084000007945 */ /* 0x000fe20003800200 */
[----:B------:R-:W-:Y:S02]  /*0810*/  UIADD3 UR4, UPT, UPT, UR4, 0x1, URZ ;  /* 0x0000000104047890 */ /* 0x000fe4000fffe0ff */
[----:B------:R-:W-:Y:S01]  /*0820*/  ISETP.GT.U32.AND.EX P0, PT, R17, RZ, PT, P0 ;  /* 0x000000ff1100720c */ /* 0x000fe20003f04100 */
[----:B------:R-:W1:Y:S01]  /*0830*/  LDCU.64 UR12, c[0x0][0x388] ;  /* 0x00007100ff0c77ac */ /* 0x000e620008000a00 */
[----:B0-----:R-:W-:-:S11]  /*0840*/  UISETP.NE.AND UP0, UPT, UR4, UR7, UPT ;  /* 0x000000070400728c */ /* 0x001fd6000bf05270 */
[----:B------:R-:W-:Y:S05]  /*0850*/  @!P0 BRA `(.L_x_144) ;  /* 0x0000000400f88947 */ /* 0x000fea0003800000 */
        /* <DEDUP_REMOVED lines=18> */
[----:B------:R-:W-:Y:S01]  /*0980*/  ISETP.GE.U32.AND P1, PT, R21, UR6, PT ;  /* 0x0000000615007c0c */ /* 0x000fe2000bf26070 */
[----:B------:R-:W-:-:S12]  /*0990*/  IMAD.MOV.U32 R21, RZ, RZ, RZ ;  /* 0x000000ffff157224 */ /* 0x000fd800078e00ff */
[----:B------:R-:W-:Y:S01]  /*09a0*/  @P1 VIADD R20, R20, 0x1 ;  /* 0x0000000114141836 */ /* 0x000fe20000000000 */
[----:B------:R-:W-:Y:S01]  /*09b0*/  @!P2 LOP3.LUT R20, RZ, UR6, RZ, 0x33, !PT ;  /* 0x00000006ff14ac12 */ /* 0x000fe2000f8e33ff */
[----:B------:R-:W-:Y:S06]  /*09c0*/  BRA `(.L_x_147) ;  /* 0x00000000000c7947 */ /* 0x000fec0003800000 */
.L_x_146:
[----:B------:R-:W-:Y:S01]  /*09d0*/  IMAD.U32 R27, RZ, RZ, UR6 ;  /* 0x00000006ff1b7e24 */ /* 0x000fe2000f8e00ff */
[----:B------:R-:W-:-:S07]  /*09e0*/  MOV R26, 0xa00 ;  /* 0x00000a00001a7802 */ /* 0x000fce0000000f00 */
[----:B-1----:R-:W-:Y:S05]  /*09f0*/  CALL.REL.NOINC `($__internal_5_$__cuda_sm20_div_u64) ;  /* 0x0000000400f47944 */ /* 0x002fea0003c00000 */
.L_x_147:
[----:B-1----:R-:W-:Y:S05]  /*0a00*/  BSYNC.RECONVERGENT B1 ;  /* 0x0000000000017941 */ /* 0x002fea0003800200 */
.L_x_145:
[----:B------:R-:W0:Y:S01]  /*0a10*/  LDCU UR7, c[0x0][0x360] ;  /* 0x00006c00ff0777ac */ /* 0x000e220008000800 */
[----:B------:R-:W-:Y:S01]  /*0a20*/  BSSY.RECONVERGENT B1, `(.L_x_148) ;  /* 0x0000032000017945 */ /* 0x000fe20003800200 */
[----:B------:R-:W-:Y:S02]  /*0a30*/  IMAD.MOV.U32 R33, RZ, RZ, R2 ;  /* 0x000000ffff217224 */ /* 0x000fe400078e0002 */
[----:B------:R-:W-:Y:S02]  /*0a40*/  IMAD.MOV.U32 R26, RZ, RZ, RZ ;  /* 0x000000ffff1a7224 */ /* 0x000fe400078e00ff */
[----:B0-----:R-:W-:-:S05]  /*0a50*/  VIADD R22, R2, UR7 ;  /* 0x0000000702167c36 */ /* 0x001fca0008000000 */
[----:B------:R-:W-:-:S04]  /*0a60*/  ISETP.GE.U32.AND P0, PT, R22, 0x400, PT ;  /* 0x000004001600780c */ /* 0x000fc80003f06070 */
[----:B------:R-:W-:Y:S02]  /*0a70*/  SEL R23, RZ, 0x1, P0 ;  /* 0x00000001ff177807 */ /* 0x000fe40000000000 */
[----:B------:R-:W-:-:S03]  /*0a80*/  IADD3 R20, P0, PT, R20, R5, RZ ;  /* 0x0000000514147210 */ /* 0x000fc60007f1e0ff */
[----:B------:R-:W-:Y:S02]  /*0a90*/  IMAD.IADD R23, R4, 0x1, R23 ;  /* 0x0000000104177824 */ /* 0x000fe400078e0217 */
[----:B------:R-:W-:-:S03]  /*0aa0*/  IMAD.X R21, RZ, RZ, R21, P0 ;  /* 0x000000ffff157224 */ /* 0x000fc600000e0615 */
[----:B------:R-:W-:-:S04]  /*0ab0*/  ISETP.LT.U32.AND P1, PT, R20, R23, PT ;  /* 0x000000171400720c */ /* 0x000fc80003f21070 */
        /* <DEDUP_REMOVED lines=19> */
.L_x_151:
[----:B------:R-:W-:Y:S05]  /*0bf0*/  BSYNC.RECONVERGENT B2 ;  /* 0x0000000000027941 */ /* 0x000fea0003800200 */
.L_x_150:
[----:B------:R-:W-:Y:S01]  /*0c00*/  IMAD.MOV.U32 R33, RZ, RZ, R3 ;  /* 0x000000ffff217224 */ /* 0x000fe200078e0003 */
[----:B------:R-:W-:Y:S06]  /*0c10*/  @!P1 BRA `(.L_x_149) ;  /* 0x0000000000489947 */ /* 0x000fec0003800000 */
[-C--:B------:R-:W-:Y:S02]  /*0c20*/  ISETP.GE.U32.AND P0, PT, R13, R20.reuse, PT ;  /* 0x000000140d00720c */ /* 0x080fe40003f06070 */
[----:B------:R-:W-:Y:S02]  /*0c30*/  ISETP.NE.U32.AND P1, PT, R29, 0x1, PT ;  /* 0x000000011d00780c */ /* 0x000fe40003f25070 */
[----:B------:R-:W-:Y:S02]  /*0c40*/  ISETP.GE.U32.AND.EX P0, PT, R14, R21, PT, P0 ;  /* 0x000000150e00720c */ /* 0x000fe40003f06100 */
[----:B------:R-:W-:Y:S02]  /*0c50*/  ISETP.GE.U32.AND P2, PT, R15, R20, PT ;  /* 0x000000140f00720c */ /* 0x000fe40003f46070 */
[----:B------:R-:W-:-:S04]  /*0c60*/  ISETP.NE.AND.EX P1, PT, RZ, RZ, PT, P1 ;  /* 0x000000ffff00720c */ /* 0x000fc80003f25310 */
[----:B------:R-:W-:-:S05]  /*0c70*/  ISETP.GE.U32.OR.EX P2, PT, R24, R21, !P1, P2 ;  /* 0x000000151800720c */ /* 0x000fca0004f46520 */
[----:B------:R-:W0:Y:S08]  /*0c80*/  @!P0 LDC.64 R20, c[0x0][0x380] ;  /* 0x0000e000ff148b82 */ /* 0x000e300000000a00 */
[----:B------:R-:W1:Y:S01]  /*0c90*/  @!P2 LDC.64 R22, c[0x0][0x380] ;  /* 0x0000e000ff16ab82 */ /* 0x000e620000000a00 */
[----:B0-----:R-:W-:-:S04]  /*0ca0*/  @!P0 LEA R20, P3, R13, R20, 0x2 ;  /* 0x000000140d148211 */ /* 0x001fc800078610ff */
[----:B------:R-:W-:Y:S02]  /*0cb0*/  @!P0 LEA.HI.X R21, R13, R21, R14, 0x2, P3 ;  /* 0x000000150d158211 */ /* 0x000fe400018f140e */
[----:B-1----:R-:W-:-:S04]  /*0cc0*/  @!P2 LEA R22, P3, R15, R22, 0x2 ;  /* 0x000000160f16a211 */ /* 0x002fc800078610ff */
[----:B------:R-:W2:Y:S01]  /*0cd0*/  @!P0 LDG.E R21, desc[UR8][R20.64] ;  /* 0x0000000814158981 */ /* 0x000ea2000c1e1900 */
[----:B------:R-:W-:-:S06]  /*0ce0*/  @!P2 LEA.HI.X R23, R15, R23, R24, 0x2, P3 ;  /* 0x000000170f17a211 */ /* 0x000fcc00018f1418 */
[----:B------:R-:W3:Y:S01]  /*0cf0*/  @!P2 LDG.E R23, desc[UR8][R22.64] ;  /* 0x000000081617a981 */ /* 0x000ee2000c1e1900 */
[----:B------:R-:W-:Y:S01]  /*0d00*/  SEL R33, R10, R25, !P1 ;  /* 0x000000190a217207 */ /* 0x000fe20004800000 */
[----:B------:R-:W-:Y:S02]  /*0d10*/  @!P2 IMAD.MOV.U32 R33, RZ, RZ, R25 ;  /* 0x000000ffff21a224 */ /* 0x000fe400078e0019 */
[----:B--2---:R-:W-:-:S04]  /*0d20*/  @!P0 FADD R8, R8, R21 ;  /* 0x0000001508088221 */ /* 0x004fc80000000000 */
[----:B---3--:R-:W-:-:S07]  /*0d30*/  @!P2 FADD R8, R8, R23 ;  /* 0x000000170808a221 */ /* 0x008fce0000000000 */
.L_x_149:
[----:B------:R-:W-:Y:S05]  /*0d40*/  BSYNC.RECONVERGENT B1 ;  /* 0x0000000000017941 */ /* 0x000fea0003800200 */
.L_x_148:
[----:B------:R-:W-:-:S04]  /*0d50*/  ISETP.GE.U32.AND P0, PT, R27, 0x3, PT ;  /* 0x000000031b00780c */ /* 0x000fc80003f06070 */
[----:B------:R-:W-:-:S13]  /*0d60*/  ISETP.GE.U32.AND.EX P0, PT, R28, RZ, PT, P0 ;  /* 0x000000ff1c00720c */ /* 0x000fda0003f06100 */
[----:B------:R-:W-:Y:S05]  /*0d70*/  @!P0 BRA `(.L_x_144) ;  /* 0x0000000000b08947 */ /* 0x000fea0003800000 */
.L_x_152:
        /* <DEDUP_REMOVED lines=9> */
[CC--:B------:R-:W-:Y:S01]  /*0e10*/  IADD3 R27, P3, PT, R33.reuse, R18.reuse, RZ ;  /* 0x00000012211b7210 */ /* 0x0c0fe20007f7e0ff */
[----:B------:R-:W-:Y:S01]  /*0e20*/  VIADD R33, R33, UR6 ;  /* 0x0000000621217c36 */ /* 0x000fe20008000000 */
[----:B------:R-:W-:Y:S02]  /*0e30*/  ISETP.GE.U32.AND.EX P1, PT, R31, UR13, PT, P1 ;  /* 0x0000000d1f007c0c */ /* 0x000fe4000bf26110 */
[----:B------:R-:W-:Y:S01]  /*0e40*/  ISETP.GE.U32.AND P2, PT, R27, UR12, PT ;  /* 0x0000000c1b007c0c */ /* 0x000fe2000bf46070 */
[----:B------:R-:W-:Y:S01]  /*0e50*/  IMAD.X R32, RZ, RZ, R9, P3 ;  /* 0x000000ffff207224 */ /* 0x000fe200018e0609 */
[----:B------:R-:W-:-:S03]  /*0e60*/  IADD3 R35, P4, PT, R33, R18, RZ ;  /* 0x0000001221237210 */ /* 0x000fc60007f9e0ff */
[----:B------:R-:W0:Y:S01]  /*0e70*/  @!P0 LDC.64 R20, c[0x0][0x380] ;  /* 0x0000e000ff148b82 */ /* 0x000e220000000a00 */
[----:B------:R-:W-:-:S07]  /*0e80*/  ISETP.GE.U32.AND.EX P2, PT, R32, UR13, PT, P2 ;  /* 0x0000000d20007c0c */ /* 0x000fce000bf46120 */
[----:B------:R-:W1:Y:S01]  /*0e90*/  @!P1 LDC.64 R22, c[0x0][0x380] ;  /* 0x0000e000ff169b82 */ /* 0x000e620000000a00 */
[----:B0-----:R-:W-:-:S04]  /*0ea0*/  @!P0 LEA R28, P3, R29, R20, 0x2 ;  /* 0x000000141d1c8211 */ /* 0x001fc800078610ff */
[----:B------:R-:W-:Y:S01]  /*0eb0*/  @!P0 LEA.HI.X R29, R29, R21, R34, 0x2, P3 ;  /* 0x000000151d1d8211 */ /* 0x000fe200018f1422 */
[----:B------:R-:W-:Y:S02]  /*0ec0*/  IMAD.X R34, RZ, RZ, R9, P4 ;  /* 0x000000ffff227224 */ /* 0x000fe400020e0609 */
[----:B------:R-:W0:Y:S01]  /*0ed0*/  @!P2 LDC.64 R20, c[0x0][0x380] ;  /* 0x0000e000ff14ab82 */ /* 0x000e220000000a00 */
[C---:B-1----:R-:W-:Y:S02]  /*0ee0*/  @!P1 LEA R22, P3, R30.reuse, R22, 0x2 ;  /* 0x000000161e169211 */ /* 0x042fe400078610ff */
[----:B------:R-:W2:Y:S02]  /*0ef0*/  @!P0 LDG.E R29, desc[UR8][R28.64] ;  /* 0x000000081c1d8981 */ /* 0x000ea4000c1e1900 */
[----:B------:R-:W-:Y:S02]  /*0f00*/  @!P1 LEA.HI.X R23, R30, R23, R31, 0x2, P3 ;  /* 0x000000171e179211 */ /* 0x000fe400018f141f */
[----:B------:R-:W-:-:S04]  /*0f10*/  ISETP.GE.U32.AND P3, PT, R35, UR12, PT ;  /* 0x0000000c23007c0c */ /* 0x000fc8000bf66070 */
[----:B------:R-:W-:Y:S01]  /*0f20*/  ISETP.GE.U32.AND.EX P3, PT, R34, UR13, PT, P3 ;  /* 0x0000000d22007c0c */ /* 0x000fe2000bf66130 */
[----:B------:R-:W3:Y:S01]  /*0f30*/  @!P1 LDG.E R23, desc[UR8][R22.64] ;  /* 0x0000000816179981 */ /* 0x000ee2000c1e1900 */
        /* <DEDUP_REMOVED lines=16> */
.L_x_144:
[----:B-1----:R-:W-:Y:S05]  /*1040*/  BSYNC.RECONVERGENT B0 ;  /* 0x0000000000007941 */ /* 0x002fea0003800200 */
.L_x_143:
[----:B------:R-:W-:Y:S05]  /*1050*/  BRA.U UP0, `(.L_x_153) ;  /* 0xfffffff500e07547 */ /* 0x000fea000b83ffff */
[----:B------:R-:W-:-:S13]  /*1060*/  FSETP.EQ.AND P0, PT, R8, -999999, PT ;  /* 0xc97423f00800780b */ /* 0x000fda0003f02000 */
.L_x_142:
[----:B------:R-:W-:Y:S01]  /*1070*/  BAR.SYNC.DEFER_BLOCKING 0x0 ;  /* 0x0000000000007b1d */ /* 0x000fe20000010000 */
[----:B------:R-:W-:-:S05]  /*1080*/  ISETP.NE.AND P1, PT, R2, RZ, PT ;  /* 0x000000ff0200720c */ /* 0x000fca0003f25270 */
[----:B------:R-:W-:Y:S08]  /*1090*/  BSSY.RECONVERGENT B0, `(.L_x_154) ;  /* 0x000000c000007945 */ /* 0x000ff00003800200 */
[----:B------:R-:W-:Y:S05]  /*10a0*/  @P1 BRA `(.L_x_155) ;  /* 0x0000000000281947 */ /* 0x000fea0003800000 */
[----:B------:R-:W-:Y:S01]  /*10b0*/  CS2R R6, SR_CLOCKLO ;  /* 0x0000000000067805 */ /* 0x000fe20000015000 */
        /* <DEDUP_REMOVED lines=9> */
.L_x_155:
[----:B------:R-:W-:Y:S05]  /*1150*/  BSYNC.RECONVERGENT B0 ;  /* 0x0000000000007941 */ /* 0x000fea0003800200 */
.L_x_154:
[----:B------:R-:W-:-:S13]  /*1160*/  ISETP.NE.OR P0, PT, R2, RZ, !P0 ;  /* 0x000000ff0200720c */ /* 0x000fda0004705670 */
[----:B------:R-:W-:Y:S05]  /*1170*/  @P0 EXIT ;  /* 0x000000000000094d */ /* 0x000fea0003800000 */
[----:B------:R-:W1:Y:S01]  /*1180*/  LDC.64 R2, c[0x0][0x380] ;  /* 0x0000e000ff027b82 */ /* 0x000e620000000a00 */
[----:B0-----:R-:W-:Y:S02]  /*1190*/  IMAD.MOV.U32 R5, RZ, RZ, -0x368bdc10 ;  /* 0xc97423f0ff057424 */ /* 0x001fe400078e00ff */
[----:B-1----:R-:W-:-:S05]  /*11a0*/  IMAD.WIDE.U32 R2, R0, 0x4, R2 ;  /* 0x0000000400027825 */ /* 0x002fca00078e0002 */
[----:B------:R-:W-:Y:S01]  /*11b0*/  STG.E desc[UR8][R2.64], R5 ;  /* 0x0000000502007986 */ /* 0x000fe2000c101908 */
[----:B------:R-:W-:Y:S05]  /*11c0*/  EXIT ;  /* 0x000000000000794d */ /* 0x000fea0003800000 */
        .weak           $__internal_5_$__cuda_sm20_div_u64
        .type           $__internal_5_$__cuda_sm20_div_u64,@function
        .size           $__internal_5_$__cuda_sm20_div_u64,(.L_x_162 - $__internal_5_$__cuda_sm20_div_u64)
$__internal_5_$__cuda_sm20_div_u64:
[----:B------:R-:W-:Y:S02]  /*11d0*/  IMAD.MOV.U32 R28, RZ, RZ, R27 ;  /* 0x000000ffff1c7224 */ /* 0x000fe400078e001b */
[----:B------:R-:W-:-:S04]  /*11e0*/  IMAD.U32 R29, RZ, RZ, UR5 ;  /* 0x00000005ff1d7e24 */ /* 0x000fc8000f8e00ff */
        /* <DEDUP_REMOVED lines=66> */
[----:B------:R-:W-:Y:S06]  /*1610*/  RET.REL.NODEC R26 `(_Z29cross_partition_access_kernelPfmiPmi) ;  /* 0xffffffe81a787950 */ /* 0x000fec0003c3ffff */
.L_x_156:
        /* <DEDUP_REMOVED lines=14> */
.L_x_162:


//--------------------- .nv.shared._Z18sm_affinity_kernelPfmiPmi --------------------------
	.section	.nv.shared._Z18sm_affinity_kernelPfmiPmi,"aw",@nobits
	.sectionflags	@""
	.align	8
.nv.shared._Z18sm_affinity_kernelPfmiPmi:
	.zero		1032


//--------------------- .nv.shared.reserved.0     --------------------------
	.section	.nv.shared.reserved.0,"aw",@nobits
	.weak		__nv_reservedSMEM_offset_0_alias
	.size		__nv_reservedSMEM_offset_0_alias, 0, 64
	.other		__nv_reservedSMEM_offset_0_alias,@"STO_CUDA_RESERVED_SHARED STV_DEFAULT"
__nv_reservedSMEM_offset_0_alias:
	.zero		0
	.zero		64


//--------------------- .nv.shared._Z15pingpong_kernelPfS_miPmi --------------------------
	.section	.nv.shared._Z15pingpong_kernelPfS_miPmi,"aw",@nobits
	.sectionflags	@""
	.align	8
.nv.shared._Z15pingpong_kernelPfS_miPmi:
	.zero		1032


//--------------------- .nv.shared._Z24footprint_scaling_kernelPfmPmi --------------------------
	.section	.nv.shared._Z24footprint_scaling_kernelPfmPmi,"aw",@nobits
	.sectionflags	@""
	.align	8
.nv.shared._Z24footprint_scaling_kernelPfmPmi:
	.zero		1032


//--------------------- .nv.shared._Z22coherency_write_kernelPfmiPmi --------------------------
	.section	.nv.shared._Z22coherency_write_kernelPfmiPmi,"aw",@nobits
	.sectionflags	@""
	.align	8
.nv.shared._Z22coherency_write_kernelPfmiPmi:
	.zero		1032


//--------------------- .nv.shared._Z28alternating_partition_kernelPfmiPmi --------------------------
	.section	.nv.shared._Z28alternating_partition_kernelPfmiPmi,"aw",@nobits
	.sectionflags	@""
	.align	8
.nv.shared._Z28alternating_partition_kernelPfmiPmi:
	.zero		1032


//--------------------- .nv.shared._Z29cross_partition_access_kernelPfmiPmi --------------------------
	.section	.nv.shared._Z29cross_partition_access_kernelPfmiPmi,"aw",@nobits
	.sectionflags	@""
	.align	8
.nv.shared._Z29cross_partition_access_kernelPfmiPmi:
	.zero		1032


//--------------------- .nv.constant0._Z18sm_affinity_kernelPfmiPmi --------------------------
	.section	.nv.constant0._Z18sm_affinity_kernelPfmiPmi,"a",@progbits
	.sectionflags	@""
	.align	4
.nv.constant0._Z18sm_affinity_kernelPfmiPmi:
	.zero		932


//--------------------- .nv.constant0._Z15pingpong_kernelPfS_miPmi --------------------------
	.section	.nv.constant0._Z15pingpong_kernelPfS_miPmi,"a",@progbits
	.sectionflags	@""
	.align	4
.nv.constant0._Z15pingpong_kernelPfS_miPmi:
	.zero		940


//--------------------- .nv.constant0._Z24footprint_scaling_kernelPfmPmi --------------------------
	.section	.nv.constant0._Z24footprint_scaling_kernelPfmPmi,"a",@progbits
	.sectionflags	@""
	.align	4
.nv.constant0._Z24footprint_scaling_kernelPfmPmi:
	.zero		924


//--------------------- .nv.constant0._Z22coherency_write_kernelPfmiPmi --------------------------
	.section	.nv.constant0._Z22coherency_write_kernelPfmiPmi,"a",@progbits
	.sectionflags	@""
	.align	4
.nv.constant0._Z22coherency_write_kernelPfmiPmi:
	.zero		932


//--------------------- .nv.constant0._Z28alternating_partition_kernelPfmiPmi --------------------------
	.section	.nv.constant0._Z28alternating_partition_kernelPfmiPmi,"a",@progbits
	.sectionflags	@""
	.align	4
.nv.constant0._Z28alternating_partition_kernelPfmiPmi:
	.zero		932


//--------------------- .nv.constant0._Z29cross_partition_access_kernelPfmiPmi --------------------------
	.section	.nv.constant0._Z29cross_partition_access_kernelPfmiPmi,"a",@progbits
	.sectionflags	@""
	.align	4
.nv.constant0._Z29cross_partition_access_kernelPfmiPmi:
	.zero		932


//--------------------- SYMBOLS --------------------------

	.type		.nv.reservedSmem.offset0,@object
	.size		.nv.reservedSmem.offset0,0x4
	.type		.nv.reservedSmem.cap,@object
	.size		.nv.reservedSmem.cap,0x4
